// auto-generated by cutlass_sweep.sparse_gemm — config: {"arch": "sm_100", "cluster_m": 1, "cluster_n": 1, "dtype": "e4m3", "tile_k": 128, "tile_m": 128, "tile_n": 128}
#include "cutlass/cutlass.h"
#include "cutlass/gemm/collective/collective_builder.hpp"
#include "cutlass/gemm/device/gemm_universal_adapter.h"
#include "cutlass/gemm/kernel/gemm_universal.hpp"
#include "cutlass/epilogue/collective/collective_builder.hpp"

using Elem = cutlass::float_e4m3_t;
using Acc  = float;
using TileShape    = cute::Shape<cute::_128, cute::_128, cute::_128>;
using ClusterShape = cute::Shape<cute::_1, cute::_1, cute::_1>;

using CollectiveEpilogue = typename cutlass::epilogue::collective::CollectiveBuilder<
    cutlass::arch::Sm100, cutlass::arch::OpClassSparseTensorOp,
    TileShape, ClusterShape,
    cutlass::epilogue::collective::EpilogueTileAuto,
    Acc, Acc,
    Acc, cutlass::layout::ColumnMajor, 128 / cutlass::sizeof_bits<Acc>::value,
    Acc, cutlass::layout::ColumnMajor, 128 / cutlass::sizeof_bits<Acc>::value,
    cutlass::epilogue::TmaWarpSpecialized1Sm
  >::CollectiveOp;

using CollectiveMainloop = typename cutlass::gemm::collective::CollectiveBuilder<
    cutlass::arch::Sm100, cutlass::arch::OpClassSparseTensorOp,
    Elem, cutlass::layout::RowMajor, 2 * 128 / cutlass::sizeof_bits<Elem>::value,
    Elem, cutlass::layout::ColumnMajor, 128 / cutlass::sizeof_bits<Elem>::value,
    Acc,
    TileShape, ClusterShape,
    cutlass::gemm::collective::StageCountAutoCarveoutEpi<CollectiveEpilogue>,
    cutlass::gemm::KernelSparseTmaWarpSpecialized1SmSm100
  >::CollectiveOp;

using GemmKernel = cutlass::gemm::kernel::GemmUniversal<
    cute::Shape<int,int,int,int>,
    CollectiveMainloop,
    CollectiveEpilogue
>;
using Gemm = cutlass::gemm::device::GemmUniversalAdapter<GemmKernel>;

auto* _anchor = &cutlass::device_kernel<GemmKernel>;


// ===== COMPILED SASS (sm_100a) =====

	.target	sm_100a

	.elftype	@"ET_EXEC"


//--------------------- .note.nv.tkinfo           --------------------------
	.section	.note.nv.tkinfo,"",@"SHT_NOTE"
	.sectionflags	@"SHF_NOTE_NV_TKINFO"
	.tkinfo
        /*0018*/ 	.word	0x00000002
        /*0030*/ 	.string	""
        /*0030*/ 	.string	"ptxas"
        /*0030*/ 	.string	"Cuda compilation tools, release 13.0, V13.0.88"
        /*0030*/ 	.string	"Build cuda_13.0.r13.0/compiler.36424714_0"
        /*0030*/ 	.string	"-arch sm_100a -m 64 "



//--------------------- .note.nv.cuinfo           --------------------------
	.section	.note.nv.cuinfo,"",@"SHT_NOTE"
	.sectionflags	@"SHF_NOTE_NV_CUINFO"
        /*0018*/ 	.short	0x0002
        /*001a*/ 	.short	0x0064
        /*001c*/ 	.short	0x0082
	.zero		2


//--------------------- .nv.info                  --------------------------
	.section	.nv.info,"",@"SHT_CUDA_INFO"
	.align	4


	//----- nvinfo : EIATTR_REGCOUNT
	.align		4
        /*0000*/ 	.byte	0x04, 0x2f
        /*0002*/ 	.short	(.L_19 - .L_18)
	.align		4
.L_18:
        /*0004*/ 	.word	index@(_ZN7cutlass13device_kernelINS_4gemm6kernel13GemmUniversalIN4cute5tupleIJiiiiEEENS1_10collective13CollectiveMmaINS1_41MainloopSm100TmaUmmaWarpSpecializedSparseILi6ELi2ELi2ENS5_IJNS4_1CILi1EEESB_SB_EEEEENS5_IJNSA_ILi128EEESE_SE_EEENS_12float_e4m3_tENS5_IJNS4_6LayoutINS5_IJiNS5_IJNSA_ILi2EEEiEEEiEEENS5_IJlNS5_IJSB_SI_EEElEEEEENSH_INS5_IJNS5_IJSE_iEEESO_iEEENS5_IJNS5_IJSE_NSA_ILi16384EEEEEENS5_IJSB_lEEElEEEEEEEESG_NS5_IJlSB_lEEENS4_8TiledMMAINS4_8MMA_AtomIJNS4_26SM100_MMA_F8F6F4_SS_SPARSEISG_SG_fLi128ELi128ELNS4_4UMMA5MajorE0ELS11_0ELNS10_7ScaleInE0ELS12_0EEEEEENSH_ISC_NS5_IJNSA_ILi0EEES15_S15_EEEEENS5_IJNS4_10UnderscoreES18_S18_EEEEENS4_13SM90_TMA_LOADENS4_14ComposedLayoutINS4_7SwizzleILi2ELi4ELi3EEENS4_25smem_sparse_ptr_flag_bitsILi2ELi8EEENSH_INS5_IJNS5_IJSB_NSA_ILi8EEEEEENS5_IJSI_NSA_ILi64EEEEEEEEENS5_IJNS5_IJS15_SE_EEESL_EEEEEEEvNS4_8identityES1B_NS1C_INS1D_ILi3ELi4ELi3EEENS4_18smem_ptr_flag_bitsILi8EEENSH_INS5_IJS1H_SE_EEENS5_IJSE_SB_EEEEEEEvS1Q_EENS_8epilogue10collective18CollectiveEpilogueINS1Z_23Sm100TmaWarpSpecializedILi4ELi2ELi32ELb1ELb0EEEJSF_NS5_IJNSH_ISE_SB_EENSH_INSA_ILi32EEESB_EEEEEfNS5_IJSB_llEEEfS28_NS1Z_6fusion15FusionCallbacksIS23_NS29_17LinearCombinationIffffLNS_15FloatRoundStyleE2EEESF_S27_JEEENS4_5SM1004TMEM4LOAD26SM100_TMEM_LOAD_32dp32b32xES1B_NS1C_INS1D_ILi2ELi5ELi2EEENS1S_ILi32EEENSH_INS5_IJS25_NSA_ILi4EEEEEENS5_IJSB_S25_EEEEEEENS4_39AutoVectorizingCopyWithAssumedAlignmentILi128EEENS4_14SM90_TMA_STOREES2P_S2R_S2R_EEEvvEEEEvNT_6ParamsE)
        /*0008*/ 	.word	0x00000075


	//----- nvinfo : EIATTR_FRAME_SIZE
	.align		4
.L_19:
        /*000c*/ 	.byte	0x04, 0x11
        /*000e*/ 	.short	(.L_21 - .L_20)
	.align		4
.L_20:
        /*0010*/ 	.word	index@($__internal_2_$__cuda_sm10x_tcgen05_guardrail_trap_unallocated_columns_being_dealloced)
        /*0014*/ 	.word	0x00000000


	//----- nvinfo : EIATTR_FRAME_SIZE
	.align		4
.L_21:
        /*0018*/ 	.byte	0x04, 0x11
        /*001a*/ 	.short	(.L_23 - .L_22)
	.align		4
.L_22:
        /*001c*/ 	.word	index@($__internal_1_$__cuda_sm10x_tcgen05_guardrail_trap_phase_invalid_during_alloc)
        /*0020*/ 	.word	0x00000000


	//----- nvinfo : EIATTR_FRAME_SIZE
	.align		4
.L_23:
        /*0024*/ 	.byte	0x04, 0x11
        /*0026*/ 	.short	(.L_25 - .L_24)
	.align		4
.L_24:
        /*0028*/ 	.word	index@($__internal_0_$__cuda_sm10x_tcgen05_guardrail_trap_col_being_dealloced_not_returned_by_alloc)
        /*002c*/ 	.word	0x00000000


	//----- nvinfo : EIATTR_FRAME_SIZE
	.align		4
.L_25:
        /*0030*/ 	.byte	0x04, 0x11
        /*0032*/ 	.short	(.L_27 - .L_26)
	.align		4
.L_26:
        /*0034*/ 	.word	index@(_ZN7cutlass13device_kernelINS_4gemm6kernel13GemmUniversalIN4cute5tupleIJiiiiEEENS1_10collective13CollectiveMmaINS1_41MainloopSm100TmaUmmaWarpSpecializedSparseILi6ELi2ELi2ENS5_IJNS4_1CILi1EEESB_SB_EEEEENS5_IJNSA_ILi128EEESE_SE_EEENS_12float_e4m3_tENS5_IJNS4_6LayoutINS5_IJiNS5_IJNSA_ILi2EEEiEEEiEEENS5_IJlNS5_IJSB_SI_EEElEEEEENSH_INS5_IJNS5_IJSE_iEEESO_iEEENS5_IJNS5_IJSE_NSA_ILi16384EEEEEENS5_IJSB_lEEElEEEEEEEESG_NS5_IJlSB_lEEENS4_8TiledMMAINS4_8MMA_AtomIJNS4_26SM100_MMA_F8F6F4_SS_SPARSEISG_SG_fLi128ELi128ELNS4_4UMMA5MajorE0ELS11_0ELNS10_7ScaleInE0ELS12_0EEEEEENSH_ISC_NS5_IJNSA_ILi0EEES15_S15_EEEEENS5_IJNS4_10UnderscoreES18_S18_EEEEENS4_13SM90_TMA_LOADENS4_14ComposedLayoutINS4_7SwizzleILi2ELi4ELi3EEENS4_25smem_sparse_ptr_flag_bitsILi2ELi8EEENSH_INS5_IJNS5_IJSB_NSA_ILi8EEEEEENS5_IJSI_NSA_ILi64EEEEEEEEENS5_IJNS5_IJS15_SE_EEESL_EEEEEEEvNS4_8identityES1B_NS1C_INS1D_ILi3ELi4ELi3EEENS4_18smem_ptr_flag_bitsILi8EEENSH_INS5_IJS1H_SE_EEENS5_IJSE_SB_EEEEEEEvS1Q_EENS_8epilogue10collective18CollectiveEpilogueINS1Z_23Sm100TmaWarpSpecializedILi4ELi2ELi32ELb1ELb0EEEJSF_NS5_IJNSH_ISE_SB_EENSH_INSA_ILi32EEESB_EEEEEfNS5_IJSB_llEEEfS28_NS1Z_6fusion15FusionCallbacksIS23_NS29_17LinearCombinationIffffLNS_15FloatRoundStyleE2EEESF_S27_JEEENS4_5SM1004TMEM4LOAD26SM100_TMEM_LOAD_32dp32b32xES1B_NS1C_INS1D_ILi2ELi5ELi2EEENS1S_ILi32EEENSH_INS5_IJS25_NSA_ILi4EEEEEENS5_IJSB_S25_EEEEEEENS4_39AutoVectorizingCopyWithAssumedAlignmentILi128EEENS4_14SM90_TMA_STOREES2P_S2R_S2R_EEEvvEEEEvNT_6ParamsE)
        /*0038*/ 	.word	0x00000000


	//----- nvinfo : EIATTR_MIN_STACK_SIZE
	.align		4
.L_27:
        /*003c*/ 	.byte	0x04, 0x12
        /*003e*/ 	.short	(.L_29 - .L_28)
	.align		4
.L_28:
        /*0040*/ 	.word	index@(_ZN7cutlass13device_kernelINS_4gemm6kernel13GemmUniversalIN4cute5tupleIJiiiiEEENS1_10collective13CollectiveMmaINS1_41MainloopSm100TmaUmmaWarpSpecializedSparseILi6ELi2ELi2ENS5_IJNS4_1CILi1EEESB_SB_EEEEENS5_IJNSA_ILi128EEESE_SE_EEENS_12float_e4m3_tENS5_IJNS4_6LayoutINS5_IJiNS5_IJNSA_ILi2EEEiEEEiEEENS5_IJlNS5_IJSB_SI_EEElEEEEENSH_INS5_IJNS5_IJSE_iEEESO_iEEENS5_IJNS5_IJSE_NSA_ILi16384EEEEEENS5_IJSB_lEEElEEEEEEEESG_NS5_IJlSB_lEEENS4_8TiledMMAINS4_8MMA_AtomIJNS4_26SM100_MMA_F8F6F4_SS_SPARSEISG_SG_fLi128ELi128ELNS4_4UMMA5MajorE0ELS11_0ELNS10_7ScaleInE0ELS12_0EEEEEENSH_ISC_NS5_IJNSA_ILi0EEES15_S15_EEEEENS5_IJNS4_10UnderscoreES18_S18_EEEEENS4_13SM90_TMA_LOADENS4_14ComposedLayoutINS4_7SwizzleILi2ELi4ELi3EEENS4_25smem_sparse_ptr_flag_bitsILi2ELi8EEENSH_INS5_IJNS5_IJSB_NSA_ILi8EEEEEENS5_IJSI_NSA_ILi64EEEEEEEEENS5_IJNS5_IJS15_SE_EEESL_EEEEEEEvNS4_8identityES1B_NS1C_INS1D_ILi3ELi4ELi3EEENS4_18smem_ptr_flag_bitsILi8EEENSH_INS5_IJS1H_SE_EEENS5_IJSE_SB_EEEEEEEvS1Q_EENS_8epilogue10collective18CollectiveEpilogueINS1Z_23Sm100TmaWarpSpecializedILi4ELi2ELi32ELb1ELb0EEEJSF_NS5_IJNSH_ISE_SB_EENSH_INSA_ILi32EEESB_EEEEEfNS5_IJSB_llEEEfS28_NS1Z_6fusion15FusionCallbacksIS23_NS29_17LinearCombinationIffffLNS_15FloatRoundStyleE2EEESF_S27_JEEENS4_5SM1004TMEM4LOAD26SM100_TMEM_LOAD_32dp32b32xES1B_NS1C_INS1D_ILi2ELi5ELi2EEENS1S_ILi32EEENSH_INS5_IJS25_NSA_ILi4EEEEEENS5_IJSB_S25_EEEEEEENS4_39AutoVectorizingCopyWithAssumedAlignmentILi128EEENS4_14SM90_TMA_STOREES2P_S2R_S2R_EEEvvEEEEvNT_6ParamsE)
        /*0044*/ 	.word	0x00000000
.L_29:


//--------------------- .nv.compat                --------------------------
	.section	.nv.compat,"",@"SHT_CUDA_COMPAT_INFO"
	.align	4
        /*0000*/ 	.byte	0x02, 0x09, 0x01, 0x00, 0x02, 0x02, 0x02, 0x00, 0x02, 0x05, 0x05, 0x00, 0x03, 0x07, 0x01, 0x01
        /*0010*/ 	.byte	0x02, 0x03, 0x01, 0x00, 0x02, 0x06, 0x01, 0x00, 0x04, 0x0b, 0x08, 0x00, 0x09, 0x00, 0x00, 0x00
        /*0020*/ 	.byte	0x00, 0x00, 0x00, 0x00


//--------------------- .nv.info._ZN7cutlass13device_kernelINS_4gemm6kernel13GemmUniversalIN4cute5tupleIJiiiiEEENS1_10collective13CollectiveMmaINS1_41MainloopSm100TmaUmmaWarpSpecializedSparseILi6ELi2ELi2ENS5_IJNS4_1CILi1EEESB_SB_EEEEENS5_IJNSA_ILi128EEESE_SE_EEENS_12float_e4m3_tENS5_IJNS4_6LayoutINS5_IJiNS5_IJNSA_ILi2EEEiEEEiEEENS5_IJlNS5_IJSB_SI_EEElEEEEENSH_INS5_IJNS5_IJSE_iEEESO_iEEENS5_IJNS5_IJSE_NSA_ILi16384EEEEEENS5_IJSB_lEEElEEEEEEEESG_NS5_IJlSB_lEEENS4_8TiledMMAINS4_8MMA_AtomIJNS4_26SM100_MMA_F8F6F4_SS_SPARSEISG_SG_fLi128ELi128ELNS4_4UMMA5MajorE0ELS11_0ELNS10_7ScaleInE0ELS12_0EEEEEENSH_ISC_NS5_IJNSA_ILi0EEES15_S15_EEEEENS5_IJNS4_10UnderscoreES18_S18_EEEEENS4_13SM90_TMA_LOADENS4_14ComposedLayoutINS4_7SwizzleILi2ELi4ELi3EEENS4_25smem_sparse_ptr_flag_bitsILi2ELi8EEENSH_INS5_IJNS5_IJSB_NSA_ILi8EEEEEENS5_IJSI_NSA_ILi64EEEEEEEEENS5_IJNS5_IJS15_SE_EEESL_EEEEEEEvNS4_8identityES1B_NS1C_INS1D_ILi3ELi4ELi3EEENS4_18smem_ptr_flag_bitsILi8EEENSH_INS5_IJS1H_SE_EEENS5_IJSE_SB_EEEEEEEvS1Q_EENS_8epilogue10collective18CollectiveEpilogueINS1Z_23Sm100TmaWarpSpecializedILi4ELi2ELi32ELb1ELb0EEEJSF_NS5_IJNSH_ISE_SB_EENSH_INSA_ILi32EEESB_EEEEEfNS5_IJSB_llEEEfS28_NS1Z_6fusion15FusionCallbacksIS23_NS29_17LinearCombinationIffffLNS_15FloatRoundStyleE2EEESF_S27_JEEENS4_5SM1004TMEM4LOAD26SM100_TMEM_LOAD_32dp32b32xES1B_NS1C_INS1D_ILi2ELi5ELi2EEENS1S_ILi32EEENSH_INS5_IJS25_NSA_ILi4EEEEEENS5_IJSB_S25_EEEEEEENS4_39AutoVectorizingCopyWithAssumedAlignmentILi128EEENS4_14SM90_TMA_STOREES2P_S2R_S2R_EEEvvEEEEvNT_6ParamsE --------------------------
	.section	.nv.info._ZN7cutlass13device_kernelINS_4gemm6kernel13GemmUniversalIN4cute5tupleIJiiiiEEENS1_10collective13CollectiveMmaINS1_41MainloopSm100TmaUmmaWarpSpecializedSparseILi6ELi2ELi2ENS5_IJNS4_1CILi1EEESB_SB_EEEEENS5_IJNSA_ILi128EEESE_SE_EEENS_12float_e4m3_tENS5_IJNS4_6LayoutINS5_IJiNS5_IJNSA_ILi2EEEiEEEiEEENS5_IJlNS5_IJSB_SI_EEElEEEEENSH_INS5_IJNS5_IJSE_iEEESO_iEEENS5_IJNS5_IJSE_NSA_ILi16384EEEEEENS5_IJSB_lEEElEEEEEEEESG_NS5_IJlSB_lEEENS4_8TiledMMAINS4_8MMA_AtomIJNS4_26SM100_MMA_F8F6F4_SS_SPARSEISG_SG_fLi128ELi128ELNS4_4UMMA5MajorE0ELS11_0ELNS10_7ScaleInE0ELS12_0EEEEEENSH_ISC_NS5_IJNSA_ILi0EEES15_S15_EEEEENS5_IJNS4_10UnderscoreES18_S18_EEEEENS4_13SM90_TMA_LOADENS4_14ComposedLayoutINS4_7SwizzleILi2ELi4ELi3EEENS4_25smem_sparse_ptr_flag_bitsILi2ELi8EEENSH_INS5_IJNS5_IJSB_NSA_ILi8EEEEEENS5_IJSI_NSA_ILi64EEEEEEEEENS5_IJNS5_IJS15_SE_EEESL_EEEEEEEvNS4_8identityES1B_NS1C_INS1D_ILi3ELi4ELi3EEENS4_18smem_ptr_flag_bitsILi8EEENSH_INS5_IJS1H_SE_EEENS5_IJSE_SB_EEEEEEEvS1Q_EENS_8epilogue10collective18CollectiveEpilogueINS1Z_23Sm100TmaWarpSpecializedILi4ELi2ELi32ELb1ELb0EEEJSF_NS5_IJNSH_ISE_SB_EENSH_INSA_ILi32EEESB_EEEEEfNS5_IJSB_llEEEfS28_NS1Z_6fusion15FusionCallbacksIS23_NS29_17LinearCombinationIffffLNS_15FloatRoundStyleE2EEESF_S27_JEEENS4_5SM1004TMEM4LOAD26SM100_TMEM_LOAD_32dp32b32xES1B_NS1C_INS1D_ILi2ELi5ELi2EEENS1S_ILi32EEENSH_INS5_IJS25_NSA_ILi4EEEEEENS5_IJSB_S25_EEEEEEENS4_39AutoVectorizingCopyWithAssumedAlignmentILi128EEENS4_14SM90_TMA_STOREES2P_S2R_S2R_EEEvvEEEEvNT_6ParamsE,"",@"SHT_CUDA_INFO"
	.sectionflags	@""
	.align	4


	//----- nvinfo : EIATTR_CUDA_API_VERSION
	.align		4
        /*0000*/ 	.byte	0x04, 0x37
        /*0002*/ 	.short	(.L_31 - .L_30)
.L_30:
        /*0004*/ 	.word	0x00000082


	//----- nvinfo : EIATTR_KPARAM_INFO
	.align		4
.L_31:
        /*0008*/ 	.byte	0x04, 0x17
        /*000a*/ 	.short	(.L_33 - .L_32)
.L_32:
        /*000c*/ 	.word	0x00000000
        /*0010*/ 	.short	0x0000
        /*0012*/ 	.short	0x0000
        /*0014*/ 	.byte	0x00, 0xf0, 0x01, 0x28


	//----- nvinfo : EIATTR_AT_ENTRY_FRAGMENTS
	.align		4
.L_33:
        /*0018*/ 	.byte	0x04, 0x4f
        /*001a*/ 	.short	(.L_35 - .L_34)


	//   ....[0]....
.L_34:
        /*001c*/ 	.word	0x00000006


	//----- nvinfo : EIATTR_RESERVED_SMEM_USED
	.align		4
.L_35:
        /*0020*/ 	.byte	0x01, 0x41
	.zero		2


	//----- nvinfo : EIATTR_SPARSE_MMA_MASK
	.align		4
        /*0024*/ 	.byte	0x03, 0x50
        /*0026*/ 	.short	0x0040


	//----- nvinfo : EIATTR_TCGEN05_1CTA_USED
	.align		4
        /*0028*/ 	.byte	0x01, 0x51
	.zero		2


	//----- nvinfo : EIATTR_MAXREG_COUNT
	.align		4
        /*002c*/ 	.byte	0x03, 0x1b
        /*002e*/ 	.short	0x00ff


	//----- nvinfo : EIATTR_NUM_BARRIERS
	.align		4
        /*0030*/ 	.byte	0x02, 0x4c
        /*0032*/ 	.byte	0x07
	.zero		1


	//----- nvinfo : EIATTR_EXTERNS
	.align		4
        /*0034*/ 	.byte	0x04, 0x0f
        /*0036*/ 	.short	(.L_37 - .L_36)


	//   ....[0]....
	.align		4
.L_36:
        /*0038*/ 	.word	index@(__assertfail)


	//----- nvinfo : EIATTR_MERCURY_ISA_VERSION
	.align		4
.L_37:
        /*003c*/ 	.byte	0x03, 0x5f
        /*003e*/ 	.short	0x0101


	//----- nvinfo : EIATTR_INT_WARP_WIDE_INSTR_OFFSETS
	.align		4
        /*0040*/ 	.byte	0x04, 0x31
        /*0042*/ 	.short	(.L_39 - .L_38)


	//   ....[0]....
.L_38:
        /*0044*/ 	.word	0x00001ae0


	//   ....[1]....
        /*0048*/ 	.word	0x00003490


	//   ....[2]....
        /*004c*/ 	.word	0x000034b0


	//   ....[3]....
        /*0050*/ 	.word	0x000034e0


	//   ....[4]....
        /*0054*/ 	.word	0x00003de0


	//   ....[5]....
        /*0058*/ 	.word	0x00003e00


	//   ....[6]....
        /*005c*/ 	.word	0x00003ea0


	//   ....[7]....
        /*0060*/ 	.word	0x00003f40


	//   ....[8]....
        /*0064*/ 	.word	0x00004000


	//   ....[9]....
        /*0068*/ 	.word	0x00004080


	//   ....[10]....
        /*006c*/ 	.word	0x000040a0


	//   ....[11]....
        /*0070*/ 	.word	0x00004170


	//   ....[12]....
        /*0074*/ 	.word	0x00004200


	//   ....[13]....
        /*0078*/ 	.word	0x000042c0


	//   ....[14]....
        /*007c*/ 	.word	0x00004350


	//   ....[15]....
        /*0080*/ 	.word	0x00004370


	//   ....[16]....
        /*0084*/ 	.word	0x000044a0


	//   ....[17]....
        /*0088*/ 	.word	0x00004500


	//   ....[18]....
        /*008c*/ 	.word	0x000045b0


	//   ....[19]....
        /*0090*/ 	.word	0x00004700


	//   ....[20]....
        /*0094*/ 	.word	0x00004760


	//   ....[21]....
        /*0098*/ 	.word	0x00004780


	//   ....[22]....
        /*009c*/ 	.word	0x000047a0


	//   ....[23]....
        /*00a0*/ 	.word	0x00004990


	//----- nvinfo : EIATTR_COOP_GROUP_MASK_REGIDS
	.align		4
.L_39:
        /*00a4*/ 	.byte	0x04, 0x29
        /*00a6*/ 	.short	(.L_41 - .L_40)


	//   ....[0]....
.L_40:
        /*00a8*/ 	.word	0xffffffff


	//   ....[1]....
        /*00ac*/ 	.word	0xffffffff


	//   ....[2]....
        /*00b0*/ 	.word	0xffffffff


	//   ....[3]....
        /*00b4*/ 	.word	0xffffffff


	//   ....[4]....
        /*00b8*/ 	.word	0xffffffff


	//   ....[5]....
        /*00bc*/ 	.word	0xffffffff


	//   ....[6]....
        /*00c0*/ 	.word	0xffffffff


	//   ....[7]....
        /*00c4*/ 	.word	0xffffffff


	//   ....[8]....
        /*00c8*/ 	.word	0xffffffff


	//   ....[9]....
        /*00cc*/ 	.word	0xffffffff


	//   ....[10]....
        /*00d0*/ 	.word	0xffffffff


	//   ....[11]....
        /*00d4*/ 	.word	0xffffffff


	//   ....[12]....
        /*00d8*/ 	.word	0xffffffff


	//----- nvinfo : EIATTR_COOP_GROUP_INSTR_OFFSETS
	.align		4
.L_41:
        /*00dc*/ 	.byte	0x04, 0x28
        /*00de*/ 	.short	(.L_43 - .L_42)


	//   ....[0]....
.L_42:
        /*00e0*/ 	.word	0x00000090


	//   ....[1]....
        /*00e4*/ 	.word	0x00000500


	//   ....[2]....
        /*00e8*/ 	.word	0x000006a0


	//   ....[3]....
        /*00ec*/ 	.word	0x00000840


	//   ....[4]....
        /*00f0*/ 	.word	0x00000940


	//   ....[5]....
        /*00f4*/ 	.word	0x00000ab0


	//   ....[6]....
        /*00f8*/ 	.word	0x00000c10


	//   ....[7]....
        /*00fc*/ 	.word	0x000019d0


	//   ....[8]....
        /*0100*/ 	.word	0x000028d0


	//   ....[9]....
        /*0104*/ 	.word	0x00002ae0


	//   ....[10]....
        /*0108*/ 	.word	0x00002b10


	//   ....[11]....
        /*010c*/ 	.word	0x00003370


	//   ....[12]....
        /*0110*/ 	.word	0x000035a0


	//----- nvinfo : EIATTR_VRC_CTA_INIT_COUNT
	.align		4
.L_43:
        /*0114*/ 	.byte	0x02, 0x4a
        /*0116*/ 	.byte	0x80
	.zero		1


	//----- nvinfo : EIATTR_SYSCALL_OFFSETS
	.align		4
        /*0118*/ 	.byte	0x04, 0x46
        /*011a*/ 	.short	(.L_45 - .L_44)


	//   ....[0]....
.L_44:
        /*011c*/ 	.word	0x00005420


	//   ....[1]....
        /*0120*/ 	.word	0x00005510


	//   ....[2]....
        /*0124*/ 	.word	0x00005f60


	//   ....[3]....
        /*0128*/ 	.word	0x00006d50


	//   ....[4]....
        /*012c*/ 	.word	0x00007b20


	//   ....[5]....
        /*0130*/ 	.word	0x000088e0


	//----- nvinfo : EIATTR_MBARRIER_INSTR_OFFSETS
	.align		4
.L_45:
        /*0134*/ 	.byte	0x04, 0x39
        /*0136*/ 	.short	(.L_47 - .L_46)


	//   ....[0]....
.L_46:
        /*0138*/ 	.word	0x000005d0
        /*013c*/ 	.word	0x000000ff
        /*0140*/ 	.word	0x00000000
        /*0144*/ 	.short	0x0100
        /*0146*/ 	.byte	0x05
	.zero		1


	//   ....[1]....
        /*0148*/ 	.word	0x000005e0
        /*014c*/ 	.word	0x000000ff
        /*0150*/ 	.word	0x00000030
        /*0154*/ 	.short	0x0100
        /*0156*/ 	.byte	0x05
	.zero		1


	//   ....[2]....
        /*0158*/ 	.word	0x000005f0
        /*015c*/ 	.word	0x000000ff
        /*0160*/ 	.word	0x00000008
        /*0164*/ 	.short	0x0100
        /*0166*/ 	.byte	0x05
	.zero		1


	//   ....[3]....
        /*0168*/ 	.word	0x00000600
        /*016c*/ 	.word	0x000000ff
        /*0170*/ 	.word	0x00000038
        /*0174*/ 	.short	0x0100
        /*0176*/ 	.byte	0x05
	.zero		1


	//   ....[4]....
        /*0178*/ 	.word	0x00000610
        /*017c*/ 	.word	0x000000ff
        /*0180*/ 	.word	0x00000010
        /*0184*/ 	.short	0x0100
        /*0186*/ 	.byte	0x05
	.zero		1


	//   ....[5]....
        /*0188*/ 	.word	0x00000620
        /*018c*/ 	.word	0x000000ff
        /*0190*/ 	.word	0x00000040
        /*0194*/ 	.short	0x0100
        /*0196*/ 	.byte	0x05
	.zero		1


	//   ....[6]....
        /*0198*/ 	.word	0x00000630
        /*019c*/ 	.word	0x000000ff
        /*01a0*/ 	.word	0x00000018
        /*01a4*/ 	.short	0x0100
        /*01a6*/ 	.byte	0x05
	.zero		1


	//   ....[7]....
        /*01a8*/ 	.word	0x00000640
        /*01ac*/ 	.word	0x000000ff
        /*01b0*/ 	.word	0x00000048
        /*01b4*/ 	.short	0x0100
        /*01b6*/ 	.byte	0x05
	.zero		1


	//   ....[8]....
        /*01b8*/ 	.word	0x00000650
        /*01bc*/ 	.word	0x000000ff
        /*01c0*/ 	.word	0x00000020
        /*01c4*/ 	.short	0x0100
        /*01c6*/ 	.byte	0x05
	.zero		1


	//   ....[9]....
        /*01c8*/ 	.word	0x00000660
        /*01cc*/ 	.word	0x000000ff
        /*01d0*/ 	.word	0x00000050
        /*01d4*/ 	.short	0x0100
        /*01d6*/ 	.byte	0x05
	.zero		1


	//   ....[10]....
        /*01d8*/ 	.word	0x00000670
        /*01dc*/ 	.word	0x000000ff
        /*01e0*/ 	.word	0x00000028
        /*01e4*/ 	.short	0x0100
        /*01e6*/ 	.byte	0x05
	.zero		1


	//   ....[11]....
        /*01e8*/ 	.word	0x00000680
        /*01ec*/ 	.word	0x000000ff
        /*01f0*/ 	.word	0x00000058
        /*01f4*/ 	.short	0x0100
        /*01f6*/ 	.byte	0x05
	.zero		1


	//   ....[12]....
        /*01f8*/ 	.word	0x000007b0
        /*01fc*/ 	.word	0x000000ff
        /*0200*/ 	.word	0x00000060
        /*0204*/ 	.short	0x0100
        /*0206*/ 	.byte	0x06
	.zero		1


	//   ....[13]....
        /*0208*/ 	.word	0x000007c0
        /*020c*/ 	.word	0x000000ff
        /*0210*/ 	.word	0x00000080
        /*0214*/ 	.short	0x0100
        /*0216*/ 	.byte	0x06
	.zero		1


	//   ....[14]....
        /*0218*/ 	.word	0x000007d0
        /*021c*/ 	.word	0x000000ff
        /*0220*/ 	.word	0x00000068
        /*0224*/ 	.short	0x0100
        /*0226*/ 	.byte	0x06
	.zero		1


	//   ....[15]....
        /*0228*/ 	.word	0x000007e0
        /*022c*/ 	.word	0x000000ff
        /*0230*/ 	.word	0x00000088
        /*0234*/ 	.short	0x0100
        /*0236*/ 	.byte	0x06
	.zero		1


	//   ....[16]....
        /*0238*/ 	.word	0x000007f0
        /*023c*/ 	.word	0x000000ff
        /*0240*/ 	.word	0x00000070
        /*0244*/ 	.short	0x0100
        /*0246*/ 	.byte	0x06
	.zero		1


	//   ....[17]....
        /*0248*/ 	.word	0x00000800
        /*024c*/ 	.word	0x000000ff
        /*0250*/ 	.word	0x00000090
        /*0254*/ 	.short	0x0100
        /*0256*/ 	.byte	0x06
	.zero		1


	//   ....[18]....
        /*0258*/ 	.word	0x00000810
        /*025c*/ 	.word	0x000000ff
        /*0260*/ 	.word	0x00000078
        /*0264*/ 	.short	0x0100
        /*0266*/ 	.byte	0x06
	.zero		1


	//   ....[19]....
        /*0268*/ 	.word	0x00000820
        /*026c*/ 	.word	0x000000ff
        /*0270*/ 	.word	0x00000098
        /*0274*/ 	.short	0x0100
        /*0276*/ 	.byte	0x06
	.zero		1


	//   ....[20]....
        /*0278*/ 	.word	0x00000910
        /*027c*/ 	.word	0x000000ff
        /*0280*/ 	.word	0x000000a0
        /*0284*/ 	.short	0x0100
        /*0286*/ 	.byte	0x05
	.zero		1


	//   ....[21]....
        /*0288*/ 	.word	0x00000920
        /*028c*/ 	.word	0x000000ff
        /*0290*/ 	.word	0x000000a8
        /*0294*/ 	.short	0x0100
        /*0296*/ 	.byte	0x05
	.zero		1


	//   ....[22]....
        /*0298*/ 	.word	0x00000a60
        /*029c*/ 	.word	0x000000ff
        /*02a0*/ 	.word	0x000000b0
        /*02a4*/ 	.short	0x0100
        /*02a6*/ 	.byte	0x05
	.zero		1


	//   ....[23]....
        /*02a8*/ 	.word	0x00000a70
        /*02ac*/ 	.word	0x000000ff
        /*02b0*/ 	.word	0x000000c0
        /*02b4*/ 	.short	0x0100
        /*02b6*/ 	.byte	0x05
	.zero		1


	//   ....[24]....
        /*02b8*/ 	.word	0x00000a80
        /*02bc*/ 	.word	0x000000ff
        /*02c0*/ 	.word	0x000000b8
        /*02c4*/ 	.short	0x0100
        /*02c6*/ 	.byte	0x05
	.zero		1


	//   ....[25]....
        /*02c8*/ 	.word	0x00000a90
        /*02cc*/ 	.word	0x000000ff
        /*02d0*/ 	.word	0x000000c8
        /*02d4*/ 	.short	0x0100
        /*02d6*/ 	.byte	0x05
	.zero		1


	//   ....[26]....
        /*02d8*/ 	.word	0x00000bc0
        /*02dc*/ 	.word	0x000000ff
        /*02e0*/ 	.word	0x000000d0
        /*02e4*/ 	.short	0x0100
        /*02e6*/ 	.byte	0x06
	.zero		1


	//   ....[27]....
        /*02e8*/ 	.word	0x00000bd0
        /*02ec*/ 	.word	0x000000ff
        /*02f0*/ 	.word	0x000000e0
        /*02f4*/ 	.short	0x0100
        /*02f6*/ 	.byte	0x06
	.zero		1


	//   ....[28]....
        /*02f8*/ 	.word	0x00000be0
        /*02fc*/ 	.word	0x000000ff
        /*0300*/ 	.word	0x000000d8
        /*0304*/ 	.short	0x0100
        /*0306*/ 	.byte	0x06
	.zero		1


	//   ....[29]....
        /*0308*/ 	.word	0x00000bf0
        /*030c*/ 	.word	0x000000ff
        /*0310*/ 	.word	0x000000e8
        /*0314*/ 	.short	0x0100
        /*0316*/ 	.byte	0x06
	.zero		1


	//   ....[30]....
        /*0318*/ 	.word	0x00000cf0
        /*031c*/ 	.word	0x000000ff
        /*0320*/ 	.word	0x000000f0
        /*0324*/ 	.short	0x0100
        /*0326*/ 	.byte	0x05
	.zero		1


	//   ....[31]....
        /*0328*/ 	.word	0x00000d00
        /*032c*/ 	.word	0x000000ff
        /*0330*/ 	.word	0x00000100
        /*0334*/ 	.short	0x0100
        /*0336*/ 	.byte	0x05
	.zero		1


	//   ....[32]....
        /*0338*/ 	.word	0x00000d10
        /*033c*/ 	.word	0x000000ff
        /*0340*/ 	.word	0x000000f8
        /*0344*/ 	.short	0x0100
        /*0346*/ 	.byte	0x05
	.zero		1


	//   ....[33]....
        /*0348*/ 	.word	0x00000d20
        /*034c*/ 	.word	0x000000ff
        /*0350*/ 	.word	0x00000108
        /*0354*/ 	.short	0x0100
        /*0356*/ 	.byte	0x05
	.zero		1


	//   ....[34]....
        /*0358*/ 	.word	0x000015c0
        /*035c*/ 	.word	0x00000004
        /*0360*/ 	.word	0x00000100
        /*0364*/ 	.short	0x010a
        /*0366*/ 	.byte	0xff
	.zero		1


	//   ....[35]....
        /*0368*/ 	.word	0x000015e0
        /*036c*/ 	.word	0x00000004
        /*0370*/ 	.word	0x000000f0
        /*0374*/ 	.short	0x0101
        /*0376*/ 	.byte	0xff
	.zero		1


	//   ....[36]....
        /*0378*/ 	.word	0x00001660
        /*037c*/ 	.word	0x000000ff
        /*0380*/ 	.word	0x00000030
        /*0384*/ 	.short	0x010a
        /*0386*/ 	.byte	0x08
	.zero		1


	//   ....[37]....
        /*0388*/ 	.word	0x000017a0
        /*038c*/ 	.word	0x000000ff
        /*0390*/ 	.word	0x00000030
        /*0394*/ 	.short	0x010a
        /*0396*/ 	.byte	0x21
	.zero		1


	//   ....[38]....
        /*0398*/ 	.word	0x000018b0
        /*039c*/ 	.word	0x000000ff
        /*03a0*/ 	.word	0x00000030
        /*03a4*/ 	.short	0x010a
        /*03a6*/ 	.byte	0x08
	.zero		1


	//   ....[39]....
        /*03a8*/ 	.word	0x000019b0
        /*03ac*/ 	.word	0x000000ff
        /*03b0*/ 	.word	0x000000a8
        /*03b4*/ 	.short	0x0101
        /*03b6*/ 	.byte	0x05
	.zero		1


	//   ....[40]....
        /*03b8*/ 	.word	0x000019e0
        /*03bc*/ 	.word	0x00000008
        /*03c0*/ 	.word	0x000000b0
        /*03c4*/ 	.short	0x010a
        /*03c6*/ 	.byte	0xff
	.zero		1


	//   ....[41]....
        /*03c8*/ 	.word	0x00001ab0
        /*03cc*/ 	.word	0x00000008
        /*03d0*/ 	.word	0x00000000
        /*03d4*/ 	.short	0x0101
        /*03d6*/ 	.byte	0xff
	.zero		1


	//   ....[42]....
        /*03d8*/ 	.word	0x00002020
        /*03dc*/ 	.word	0x000000ff
        /*03e0*/ 	.word	0x00000000
        /*03e4*/ 	.short	0x010a
        /*03e6*/ 	.byte	0x04
	.zero		1


	//   ....[43]....
        /*03e8*/ 	.word	0x000020b0
        /*03ec*/ 	.word	0x000000ff
        /*03f0*/ 	.word	0x00000000
        /*03f4*/ 	.short	0x010a
        /*03f6*/ 	.byte	0x04
	.zero		1


	//   ....[44]....
        /*03f8*/ 	.word	0x00002140
        /*03fc*/ 	.word	0x000000ff
        /*0400*/ 	.word	0x00000000
        /*0404*/ 	.short	0x010a
        /*0406*/ 	.byte	0x04
	.zero		1


	//   ....[45]....
        /*0408*/ 	.word	0x000021d0
        /*040c*/ 	.word	0x000000ff
        /*0410*/ 	.word	0x00000000
        /*0414*/ 	.short	0x010a
        /*0416*/ 	.byte	0x04
	.zero		1


	//   ....[46]....
        /*0418*/ 	.word	0x00002260
        /*041c*/ 	.word	0x000000ff
        /*0420*/ 	.word	0x00000000
        /*0424*/ 	.short	0x010a
        /*0426*/ 	.byte	0x04
	.zero		1


	//   ....[47]....
        /*0428*/ 	.word	0x00002300
        /*042c*/ 	.word	0x00000000
        /*0430*/ 	.word	0x00000000
        /*0434*/ 	.short	0x010a
        /*0436*/ 	.byte	0xff
	.zero		1


	//   ....[48]....
        /*0438*/ 	.word	0x00002420
        /*043c*/ 	.word	0x00000002
        /*0440*/ 	.word	0x000000f0
        /*0444*/ 	.short	0x010a
        /*0446*/ 	.byte	0xff
	.zero		1


	//   ....[49]....
        /*0448*/ 	.word	0x00002480
        /*044c*/ 	.word	0x00000004
        /*0450*/ 	.word	0x00000000
        /*0454*/ 	.short	0x0101
        /*0456*/ 	.byte	0xff
	.zero		1


	//   ....[50]....
        /*0458*/ 	.word	0x000024a0
        /*045c*/ 	.word	0x000000ff
        /*0460*/ 	.word	0x000000c0
        /*0464*/ 	.short	0x010a
        /*0466*/ 	.byte	0x05
	.zero		1


	//   ....[51]....
        /*0468*/ 	.word	0x000025c0
        /*046c*/ 	.word	0x00000002
        /*0470*/ 	.word	0x000000b0
        /*0474*/ 	.short	0x010a
        /*0476*/ 	.byte	0xff
	.zero		1


	//   ....[52]....
        /*0478*/ 	.word	0x000026d0
        /*047c*/ 	.word	0x00000002
        /*0480*/ 	.word	0x00000000
        /*0484*/ 	.short	0x0101
        /*0486*/ 	.byte	0xff
	.zero		1


	//   ....[53]....
        /*0488*/ 	.word	0x00002760
        /*048c*/ 	.word	0x000000ff
        /*0490*/ 	.word	0x000000c0
        /*0494*/ 	.short	0x0106
        /*0496*/ 	.byte	0x05
	.zero		1


	//   ....[54]....
        /*0498*/ 	.word	0x00002780
        /*049c*/ 	.word	0x000000ff
        /*04a0*/ 	.word	0x000000c0
        /*04a4*/ 	.short	0x010a
        /*04a6*/ 	.byte	0x05
	.zero		1


	//   ....[55]....
        /*04a8*/ 	.word	0x00002810
        /*04ac*/ 	.word	0x000000ff
        /*04b0*/ 	.word	0x000000c0
        /*04b4*/ 	.short	0x0106
        /*04b6*/ 	.byte	0x04
	.zero		1


	//   ....[56]....
        /*04b8*/ 	.word	0x00002850
        /*04bc*/ 	.word	0x00000000
        /*04c0*/ 	.word	0x000000c0
        /*04c4*/ 	.short	0x010a
        /*04c6*/ 	.byte	0xff
	.zero		1


	//   ....[57]....
        /*04c8*/ 	.word	0x00002d40
        /*04cc*/ 	.word	0x00000000
        /*04d0*/ 	.word	0x000000b0
        /*04d4*/ 	.short	0x010a
        /*04d6*/ 	.byte	0xff
	.zero		1


	//   ....[58]....
        /*04d8*/ 	.word	0x00002e50
        /*04dc*/ 	.word	0x00000003
        /*04e0*/ 	.word	0x00000000
        /*04e4*/ 	.short	0x0101
        /*04e6*/ 	.byte	0xff
	.zero		1


	//   ....[59]....
        /*04e8*/ 	.word	0x00002e60
        /*04ec*/ 	.word	0x000000ff
        /*04f0*/ 	.word	0x00000000
        /*04f4*/ 	.short	0x010a
        /*04f6*/ 	.byte	0x05
	.zero		1


	//   ....[60]....
        /*04f8*/ 	.word	0x00002e80
        /*04fc*/ 	.word	0x000000ff
        /*0500*/ 	.word	0x000000e0
        /*0504*/ 	.short	0x010a
        /*0506*/ 	.byte	0x06
	.zero		1


	//   ....[61]....
        /*0508*/ 	.word	0x00002f50
        /*050c*/ 	.word	0x000000ff
        /*0510*/ 	.word	0x00000000
        /*0514*/ 	.short	0x010a
        /*0516*/ 	.byte	0x05
	.zero		1


	//   ....[62]....
        /*0518*/ 	.word	0x00003090
        /*051c*/ 	.word	0x000000ff
        /*0520*/ 	.word	0x00000000
        /*0524*/ 	.short	0x010a
        /*0526*/ 	.byte	0x18
	.zero		1


	//   ....[63]....
        /*0528*/ 	.word	0x000032c0
        /*052c*/ 	.word	0x000000ff
        /*0530*/ 	.word	0x00000000
        /*0534*/ 	.short	0x010a
        /*0536*/ 	.byte	0x06
	.zero		1


	//   ....[64]....
        /*0538*/ 	.word	0x00003350
        /*053c*/ 	.word	0x000000ff
        /*0540*/ 	.word	0x00000000
        /*0544*/ 	.short	0x010a
        /*0546*/ 	.byte	0x07
	.zero		1


	//   ....[65]....
        /*0548*/ 	.word	0x00003790
        /*054c*/ 	.word	0x00000000
        /*0550*/ 	.word	0x000000b0
        /*0554*/ 	.short	0x010a
        /*0556*/ 	.byte	0xff
	.zero		1


	//   ....[66]....
        /*0558*/ 	.word	0x00003850
        /*055c*/ 	.word	0x00000000
        /*0560*/ 	.word	0x00000000
        /*0564*/ 	.short	0x0101
        /*0566*/ 	.byte	0xff
	.zero		1


	//   ....[67]....
        /*0568*/ 	.word	0x00003b70
        /*056c*/ 	.word	0x000000ff
        /*0570*/ 	.word	0x000000a8
        /*0574*/ 	.short	0x010a
        /*0576*/ 	.byte	0x04
	.zero		1


	//   ....[68]....
        /*0578*/ 	.word	0x00003d60
        /*057c*/ 	.word	0x000000ff
        /*0580*/ 	.word	0x00000080
        /*0584*/ 	.short	0x010a
        /*0586*/ 	.byte	0x04
	.zero		1


	//   ....[69]....
        /*0588*/ 	.word	0x00004030
        /*058c*/ 	.word	0x000000ff
        /*0590*/ 	.word	0x00000060
        /*0594*/ 	.short	0x010b
        /*0596*/ 	.byte	0x04
	.zero		1


	//   ....[70]....
        /*0598*/ 	.word	0x00004040
        /*059c*/ 	.word	0x000000ff
        /*05a0*/ 	.word	0x00000000
        /*05a4*/ 	.short	0x0101
        /*05a6*/ 	.byte	0x07
	.zero		1


	//   ....[71]....
        /*05a8*/ 	.word	0x00004050
        /*05ac*/ 	.word	0x000000ff
        /*05b0*/ 	.word	0x00000088
        /*05b4*/ 	.short	0x010a
        /*05b6*/ 	.byte	0x04
	.zero		1


	//   ....[72]....
        /*05b8*/ 	.word	0x000042f0
        /*05bc*/ 	.word	0x000000ff
        /*05c0*/ 	.word	0x00000068
        /*05c4*/ 	.short	0x010b
        /*05c6*/ 	.byte	0x04
	.zero		1


	//   ....[73]....
        /*05c8*/ 	.word	0x00004300
        /*05cc*/ 	.word	0x000000ff
        /*05d0*/ 	.word	0x00000000
        /*05d4*/ 	.short	0x0101
        /*05d6*/ 	.byte	0x07
	.zero		1


	//   ....[74]....
        /*05d8*/ 	.word	0x00004310
        /*05dc*/ 	.word	0x000000ff
        /*05e0*/ 	.word	0x00000090
        /*05e4*/ 	.short	0x010a
        /*05e6*/ 	.byte	0x04
	.zero		1


	//   ....[75]....
        /*05e8*/ 	.word	0x00004660
        /*05ec*/ 	.word	0x000000ff
        /*05f0*/ 	.word	0x00000070
        /*05f4*/ 	.short	0x010b
        /*05f6*/ 	.byte	0x04
	.zero		1


	//   ....[76]....
        /*05f8*/ 	.word	0x000046c0
        /*05fc*/ 	.word	0x000000ff
        /*0600*/ 	.word	0x00000000
        /*0604*/ 	.short	0x0101
        /*0606*/ 	.byte	0x07
	.zero		1


	//   ....[77]....
        /*0608*/ 	.word	0x000046d0
        /*060c*/ 	.word	0x000000ff
        /*0610*/ 	.word	0x00000098
        /*0614*/ 	.short	0x010a
        /*0616*/ 	.byte	0x04
	.zero		1


	//   ....[78]....
        /*0618*/ 	.word	0x000049c0
        /*061c*/ 	.word	0x000000ff
        /*0620*/ 	.word	0x00000078
        /*0624*/ 	.short	0x010b
        /*0626*/ 	.byte	0x04
	.zero		1


	//   ....[79]....
        /*0628*/ 	.word	0x000049f0
        /*062c*/ 	.word	0x000000ff
        /*0630*/ 	.word	0x00000000
        /*0634*/ 	.short	0x0101
        /*0636*/ 	.byte	0x05
	.zero		1


	//   ....[80]....
        /*0638*/ 	.word	0x00004a40
        /*063c*/ 	.word	0x000000ff
        /*0640*/ 	.word	0x00000080
        /*0644*/ 	.short	0x010a
        /*0646*/ 	.byte	0x04
	.zero		1


	//   ....[81]....
        /*0648*/ 	.word	0x00004a60
        /*064c*/ 	.word	0x000000ff
        /*0650*/ 	.word	0x00000088
        /*0654*/ 	.short	0x010a
        /*0656*/ 	.byte	0x04
	.zero		1


	//   ....[82]....
        /*0658*/ 	.word	0x00004a80
        /*065c*/ 	.word	0x000000ff
        /*0660*/ 	.word	0x00000090
        /*0664*/ 	.short	0x010a
        /*0666*/ 	.byte	0x04
	.zero		1


	//   ....[83]....
        /*0668*/ 	.word	0x00004ac0
        /*066c*/ 	.word	0x00000000
        /*0670*/ 	.word	0x00000098
        /*0674*/ 	.short	0x010a
        /*0676*/ 	.byte	0xff
	.zero		1


	//   ....[84]....
        /*0678*/ 	.word	0x00004df0
        /*067c*/ 	.word	0x00000000
        /*0680*/ 	.word	0x000000b0
        /*0684*/ 	.short	0x010a
        /*0686*/ 	.byte	0xff
	.zero		1


	//   ....[85]....
        /*0688*/ 	.word	0x00004f00
        /*068c*/ 	.word	0x00000000
        /*0690*/ 	.word	0x00000000
        /*0694*/ 	.short	0x0101
        /*0696*/ 	.byte	0xff
	.zero		1


	//   ....[86]....
        /*0698*/ 	.word	0x000059a0
        /*069c*/ 	.word	0x000000ff
        /*06a0*/ 	.word	0x00000060
        /*06a4*/ 	.short	0x010a
        /*06a6*/ 	.byte	0x30
	.zero		1


	//   ....[87]....
        /*06a8*/ 	.word	0x00005a20
        /*06ac*/ 	.word	0x0000006e
        /*06b0*/ 	.word	0x000000d0
        /*06b4*/ 	.short	0x010a
        /*06b6*/ 	.byte	0xff
	.zero		1


	//   ....[88]....
        /*06b8*/ 	.word	0x00005b90
        /*06bc*/ 	.word	0x000000ff
        /*06c0*/ 	.word	0x00000060
        /*06c4*/ 	.short	0x010a
        /*06c6*/ 	.byte	0x30
	.zero		1


	//   ....[89]....
        /*06c8*/ 	.word	0x00005e40
        /*06cc*/ 	.word	0x0000006e
        /*06d0*/ 	.word	0x000000d0
        /*06d4*/ 	.short	0x010a
        /*06d6*/ 	.byte	0xff
	.zero		1


	//   ....[90]....
        /*06d8*/ 	.word	0x000068b0
        /*06dc*/ 	.word	0x00000000
        /*06e0*/ 	.word	0x00000000
        /*06e4*/ 	.short	0x0101
        /*06e6*/ 	.byte	0xff
	.zero		1


	//   ....[91]....
        /*06e8*/ 	.word	0x000068c0
        /*06ec*/ 	.word	0x00000003
        /*06f0*/ 	.word	0x00000060
        /*06f4*/ 	.short	0x010a
        /*06f6*/ 	.byte	0xff
	.zero		1


	//   ....[92]....
        /*06f8*/ 	.word	0x00006980
        /*06fc*/ 	.word	0x00000003
        /*0700*/ 	.word	0x00000060
        /*0704*/ 	.short	0x010a
        /*0706*/ 	.byte	0xff
	.zero		1


	//   ....[93]....
        /*0708*/ 	.word	0x00007680
        /*070c*/ 	.word	0x00000000
        /*0710*/ 	.word	0x00000000
        /*0714*/ 	.short	0x0101
        /*0716*/ 	.byte	0xff
	.zero		1


	//   ....[94]....
        /*0718*/ 	.word	0x000076a0
        /*071c*/ 	.word	0x00000003
        /*0720*/ 	.word	0x00000060
        /*0724*/ 	.short	0x010a
        /*0726*/ 	.byte	0xff
	.zero		1


	//   ....[95]....
        /*0728*/ 	.word	0x00007750
        /*072c*/ 	.word	0x00000003
        /*0730*/ 	.word	0x00000060
        /*0734*/ 	.short	0x010a
        /*0736*/ 	.byte	0xff
	.zero		1


	//   ....[96]....
        /*0738*/ 	.word	0x00008450
        /*073c*/ 	.word	0x00000000
        /*0740*/ 	.word	0x00000000
        /*0744*/ 	.short	0x0101
        /*0746*/ 	.byte	0xff
	.zero		1


	//   ....[97]....
        /*0748*/ 	.word	0x00008470
        /*074c*/ 	.word	0x00000072
        /*0750*/ 	.word	0x00000060
        /*0754*/ 	.short	0x010a
        /*0756*/ 	.byte	0xff
	.zero		1


	//   ....[98]....
        /*0758*/ 	.word	0x00008520
        /*075c*/ 	.word	0x00000072
        /*0760*/ 	.word	0x00000060
        /*0764*/ 	.short	0x010a
        /*0766*/ 	.byte	0xff
	.zero		1


	//   ....[99]....
        /*0768*/ 	.word	0x00008980
        /*076c*/ 	.word	0x000000ff
        /*0770*/ 	.word	0x00000000
        /*0774*/ 	.short	0x0101
        /*0776*/ 	.byte	0x05
	.zero		1


	//   ....[100]....
        /*0778*/ 	.word	0x00009270
        /*077c*/ 	.word	0x00000003
        /*0780*/ 	.word	0x00000000
        /*0784*/ 	.short	0x0101
        /*0786*/ 	.byte	0xff
	.zero		1


	//   ....[101]....
        /*0788*/ 	.word	0x000094f0
        /*078c*/ 	.word	0x000000ff
        /*0790*/ 	.word	0x00000000
        /*0794*/ 	.short	0x0101
        /*0796*/ 	.byte	0x04
	.zero		1


	//   ....[102]....
        /*0798*/ 	.word	0x00009510
        /*079c*/ 	.word	0x00000004
        /*07a0*/ 	.word	0x00000100
        /*07a4*/ 	.short	0x010a
        /*07a6*/ 	.byte	0xff
	.zero		1


	//   ....[103]....
        /*07a8*/ 	.word	0x00009570
        /*07ac*/ 	.word	0x00000004
        /*07b0*/ 	.word	0x00000030
        /*07b4*/ 	.short	0x010a
        /*07b6*/ 	.byte	0xff
	.zero		1


	//   ....[104]....
        /*07b8*/ 	.word	0x000095c0
        /*07bc*/ 	.word	0x00000008
        /*07c0*/ 	.word	0x000000b0
        /*07c4*/ 	.short	0x010a
        /*07c6*/ 	.byte	0xff
	.zero		1


	//   ....[105]....
        /*07c8*/ 	.word	0x00009620
        /*07cc*/ 	.word	0x00000000
        /*07d0*/ 	.word	0x00000000
        /*07d4*/ 	.short	0x010a
        /*07d6*/ 	.byte	0xff
	.zero		1


	//   ....[106]....
        /*07d8*/ 	.word	0x00009680
        /*07dc*/ 	.word	0x00000000
        /*07e0*/ 	.word	0x00000000
        /*07e4*/ 	.short	0x010a
        /*07e6*/ 	.byte	0xff
	.zero		1


	//   ....[107]....
        /*07e8*/ 	.word	0x000096e0
        /*07ec*/ 	.word	0x00000000
        /*07f0*/ 	.word	0x00000000
        /*07f4*/ 	.short	0x010a
        /*07f6*/ 	.byte	0xff
	.zero		1


	//   ....[108]....
        /*07f8*/ 	.word	0x00009740
        /*07fc*/ 	.word	0x00000000
        /*0800*/ 	.word	0x00000000
        /*0804*/ 	.short	0x010a
        /*0806*/ 	.byte	0xff
	.zero		1


	//   ....[109]....
        /*0808*/ 	.word	0x000097a0
        /*080c*/ 	.word	0x00000000
        /*0810*/ 	.word	0x00000000
        /*0814*/ 	.short	0x010a
        /*0816*/ 	.byte	0xff
	.zero		1


	//   ....[110]....
        /*0818*/ 	.word	0x000097f0
        /*081c*/ 	.word	0x00000002
        /*0820*/ 	.word	0x000000f0
        /*0824*/ 	.short	0x010a
        /*0826*/ 	.byte	0xff
	.zero		1


	//   ....[111]....
        /*0828*/ 	.word	0x00009850
        /*082c*/ 	.word	0x00000002
        /*0830*/ 	.word	0x000000c0
        /*0834*/ 	.short	0x010a
        /*0836*/ 	.byte	0xff
	.zero		1


	//   ....[112]....
        /*0838*/ 	.word	0x000098a0
        /*083c*/ 	.word	0x00000002
        /*0840*/ 	.word	0x000000b0
        /*0844*/ 	.short	0x010a
        /*0846*/ 	.byte	0xff
	.zero		1


	//   ....[113]....
        /*0848*/ 	.word	0x00009900
        /*084c*/ 	.word	0x00000000
        /*0850*/ 	.word	0x000000c0
        /*0854*/ 	.short	0x010a
        /*0856*/ 	.byte	0xff
	.zero		1


	//   ....[114]....
        /*0858*/ 	.word	0x00009950
        /*085c*/ 	.word	0x00000000
        /*0860*/ 	.word	0x000000b0
        /*0864*/ 	.short	0x010a
        /*0866*/ 	.byte	0xff
	.zero		1


	//   ....[115]....
        /*0868*/ 	.word	0x000099b0
        /*086c*/ 	.word	0x00000003
        /*0870*/ 	.word	0x000000e0
        /*0874*/ 	.short	0x010a
        /*0876*/ 	.byte	0xff
	.zero		1


	//   ....[116]....
        /*0878*/ 	.word	0x00009a10
        /*087c*/ 	.word	0x00000000
        /*0880*/ 	.word	0x00000000
        /*0884*/ 	.short	0x010a
        /*0886*/ 	.byte	0xff
	.zero		1


	//   ....[117]....
        /*0888*/ 	.word	0x00009a70
        /*088c*/ 	.word	0x00000000
        /*0890*/ 	.word	0x00000000
        /*0894*/ 	.short	0x010a
        /*0896*/ 	.byte	0xff
	.zero		1


	//   ....[118]....
        /*0898*/ 	.word	0x00009ad0
        /*089c*/ 	.word	0x00000000
        /*08a0*/ 	.word	0x00000000
        /*08a4*/ 	.short	0x010a
        /*08a6*/ 	.byte	0xff
	.zero		1


	//   ....[119]....
        /*08a8*/ 	.word	0x00009b20
        /*08ac*/ 	.word	0x00000000
        /*08b0*/ 	.word	0x000000b0
        /*08b4*/ 	.short	0x010a
        /*08b6*/ 	.byte	0xff
	.zero		1


	//   ....[120]....
        /*08b8*/ 	.word	0x00009b80
        /*08bc*/ 	.word	0x00000000
        /*08c0*/ 	.word	0x000000a8
        /*08c4*/ 	.short	0x010a
        /*08c6*/ 	.byte	0xff
	.zero		1


	//   ....[121]....
        /*08c8*/ 	.word	0x00009be0
        /*08cc*/ 	.word	0x00000000
        /*08d0*/ 	.word	0x00000080
        /*08d4*/ 	.short	0x010a
        /*08d6*/ 	.byte	0xff
	.zero		1


	//   ....[122]....
        /*08d8*/ 	.word	0x00009c40
        /*08dc*/ 	.word	0x00000000
        /*08e0*/ 	.word	0x00000088
        /*08e4*/ 	.short	0x010a
        /*08e6*/ 	.byte	0xff
	.zero		1


	//   ....[123]....
        /*08e8*/ 	.word	0x00009ca0
        /*08ec*/ 	.word	0x00000000
        /*08f0*/ 	.word	0x00000090
        /*08f4*/ 	.short	0x010a
        /*08f6*/ 	.byte	0xff
	.zero		1


	//   ....[124]....
        /*08f8*/ 	.word	0x00009d00
        /*08fc*/ 	.word	0x00000000
        /*0900*/ 	.word	0x00000098
        /*0904*/ 	.short	0x010a
        /*0906*/ 	.byte	0xff
	.zero		1


	//   ....[125]....
        /*0908*/ 	.word	0x00009d60
        /*090c*/ 	.word	0x00000000
        /*0910*/ 	.word	0x00000080
        /*0914*/ 	.short	0x010a
        /*0916*/ 	.byte	0xff
	.zero		1


	//   ....[126]....
        /*0918*/ 	.word	0x00009dc0
        /*091c*/ 	.word	0x00000000
        /*0920*/ 	.word	0x00000088
        /*0924*/ 	.short	0x010a
        /*0926*/ 	.byte	0xff
	.zero		1


	//   ....[127]....
        /*0928*/ 	.word	0x00009e20
        /*092c*/ 	.word	0x00000000
        /*0930*/ 	.word	0x00000090
        /*0934*/ 	.short	0x010a
        /*0936*/ 	.byte	0xff
	.zero		1


	//   ....[128]....
        /*0938*/ 	.word	0x00009e70
        /*093c*/ 	.word	0x00000000
        /*0940*/ 	.word	0x000000b0
        /*0944*/ 	.short	0x010a
        /*0946*/ 	.byte	0xff
	.zero		1


	//   ....[129]....
        /*0948*/ 	.word	0x00009ed0
        /*094c*/ 	.word	0x00000000
        /*0950*/ 	.word	0x00000060
        /*0954*/ 	.short	0x010a
        /*0956*/ 	.byte	0xff
	.zero		1


	//   ....[130]....
        /*0958*/ 	.word	0x00009f20
        /*095c*/ 	.word	0x0000006e
        /*0960*/ 	.word	0x000000d0
        /*0964*/ 	.short	0x010a
        /*0966*/ 	.byte	0xff
	.zero		1


	//   ....[131]....
        /*0968*/ 	.word	0x00009f70
        /*096c*/ 	.word	0x00000003
        /*0970*/ 	.word	0x00000060
        /*0974*/ 	.short	0x010a
        /*0976*/ 	.byte	0xff
	.zero		1


	//   ....[132]....
        /*0978*/ 	.word	0x00009fc0
        /*097c*/ 	.word	0x00000003
        /*0980*/ 	.word	0x00000060
        /*0984*/ 	.short	0x010a
        /*0986*/ 	.byte	0xff
	.zero		1


	//   ....[133]....
        /*0988*/ 	.word	0x0000a010
        /*098c*/ 	.word	0x00000072
        /*0990*/ 	.word	0x00000060
        /*0994*/ 	.short	0x010a
        /*0996*/ 	.byte	0xff
	.zero		1


	//----- nvinfo : EIATTR_NUM_MBARRIERS
	.align		4
.L_47:
        /*0998*/ 	.byte	0x03, 0x38
        /*099a*/ 	.short	0x0022


	//----- nvinfo : EIATTR_EXIT_INSTR_OFFSETS
	.align		4
        /*099c*/ 	.byte	0x04, 0x1c
        /*099e*/ 	.short	(.L_49 - .L_48)


	//   ....[0]....
.L_48:
        /*09a0*/ 	.word	0x00002330


	//   ....[1]....
        /*09a4*/ 	.word	0x00002820


	//   ....[2]....
        /*09a8*/ 	.word	0x00002880


	//   ....[3]....
        /*09ac*/ 	.word	0x000035b0


	//   ....[4]....
        /*09b0*/ 	.word	0x00004af0


	//   ....[5]....
        /*09b4*/ 	.word	0x00004b30


	//   ....[6]....
        /*09b8*/ 	.word	0x000093e0


	//   ....[7]....
        /*09bc*/ 	.word	0x00009460


	//   ....[8]....
        /*09c0*/ 	.word	0x00009490


	//   ....[9]....
        /*09c4*/ 	.word	0x00009500


	//----- nvinfo : EIATTR_MAX_THREADS
	.align		4
.L_49:
        /*09c8*/ 	.byte	0x04, 0x05
        /*09ca*/ 	.short	(.L_51 - .L_50)
.L_50:
        /*09cc*/ 	.word	0x00000100
        /*09d0*/ 	.word	0x00000001
        /*09d4*/ 	.word	0x00000001


	//----- nvinfo : EIATTR_CRS_STACK_SIZE
	.align		4
.L_51:
        /*09d8*/ 	.byte	0x04, 0x1e
        /*09da*/ 	.short	(.L_53 - .L_52)
.L_52:
        /*09dc*/ 	.word	0x00000000


	//----- nvinfo : EIATTR_CBANK_PARAM_SIZE
	.align		4
.L_53:
        /*09e0*/ 	.byte	0x03, 0x19
        /*09e2*/ 	.short	0x0a00


	//----- nvinfo : EIATTR_PARAM_CBANK
	.align		4
        /*09e4*/ 	.byte	0x04, 0x0a
        /*09e6*/ 	.short	(.L_55 - .L_54)
	.align		4
.L_54:
        /*09e8*/ 	.word	index@(.nv.constant0._ZN7cutlass13device_kernelINS_4gemm6kernel13GemmUniversalIN4cute5tupleIJiiiiEEENS1_10collective13CollectiveMmaINS1_41MainloopSm100TmaUmmaWarpSpecializedSparseILi6ELi2ELi2ENS5_IJNS4_1CILi1EEESB_SB_EEEEENS5_IJNSA_ILi128EEESE_SE_EEENS_12float_e4m3_tENS5_IJNS4_6LayoutINS5_IJiNS5_IJNSA_ILi2EEEiEEEiEEENS5_IJlNS5_IJSB_SI_EEElEEEEENSH_INS5_IJNS5_IJSE_iEEESO_iEEENS5_IJNS5_IJSE_NSA_ILi16384EEEEEENS5_IJSB_lEEElEEEEEEEESG_NS5_IJlSB_lEEENS4_8TiledMMAINS4_8MMA_AtomIJNS4_26SM100_MMA_F8F6F4_SS_SPARSEISG_SG_fLi128ELi128ELNS4_4UMMA5MajorE0ELS11_0ELNS10_7ScaleInE0ELS12_0EEEEEENSH_ISC_NS5_IJNSA_ILi0EEES15_S15_EEEEENS5_IJNS4_10UnderscoreES18_S18_EEEEENS4_13SM90_TMA_LOADENS4_14ComposedLayoutINS4_7SwizzleILi2ELi4ELi3EEENS4_25smem_sparse_ptr_flag_bitsILi2ELi8EEENSH_INS5_IJNS5_IJSB_NSA_ILi8EEEEEENS5_IJSI_NSA_ILi64EEEEEEEEENS5_IJNS5_IJS15_SE_EEESL_EEEEEEEvNS4_8identityES1B_NS1C_INS1D_ILi3ELi4ELi3EEENS4_18smem_ptr_flag_bitsILi8EEENSH_INS5_IJS1H_SE_EEENS5_IJSE_SB_EEEEEEEvS1Q_EENS_8epilogue10collective18CollectiveEpilogueINS1Z_23Sm100TmaWarpSpecializedILi4ELi2ELi32ELb1ELb0EEEJSF_NS5_IJNSH_ISE_SB_EENSH_INSA_ILi32EEESB_EEEEEfNS5_IJSB_llEEEfS28_NS1Z_6fusion15FusionCallbacksIS23_NS29_17LinearCombinationIffffLNS_15FloatRoundStyleE2EEESF_S27_JEEENS4_5SM1004TMEM4LOAD26SM100_TMEM_LOAD_32dp32b32xES1B_NS1C_INS1D_ILi2ELi5ELi2EEENS1S_ILi32EEENSH_INS5_IJS25_NSA_ILi4EEEEEENS5_IJSB_S25_EEEEEEENS4_39AutoVectorizingCopyWithAssumedAlignmentILi128EEENS4_14SM90_TMA_STOREES2P_S2R_S2R_EEEvvEEEEvNT_6ParamsE)
        /*09ec*/ 	.short	0x0380
        /*09ee*/ 	.short	0x0a00


	//----- nvinfo : EIATTR_SW_WAR
	.align		4
.L_55:
        /*09f0*/ 	.byte	0x04, 0x36
        /*09f2*/ 	.short	(.L_57 - .L_56)
.L_56:
        /*09f4*/ 	.word	0x00000008
.L_57:


//--------------------- .nv.callgraph             --------------------------
	.section	.nv.callgraph,"",@"SHT_CUDA_CALLGRAPH"
	.align	4
	.sectionentsize	8
	.align		4
        /*0000*/ 	.word	0x00000000
	.align		4
        /*0004*/ 	.word	0xffffffff
	.align		4
        /*0008*/ 	.word	index@(_ZN7cutlass13device_kernelINS_4gemm6kernel13GemmUniversalIN4cute5tupleIJiiiiEEENS1_10collective13CollectiveMmaINS1_41MainloopSm100TmaUmmaWarpSpecializedSparseILi6ELi2ELi2ENS5_IJNS4_1CILi1EEESB_SB_EEEEENS5_IJNSA_ILi128EEESE_SE_EEENS_12float_e4m3_tENS5_IJNS4_6LayoutINS5_IJiNS5_IJNSA_ILi2EEEiEEEiEEENS5_IJlNS5_IJSB_SI_EEElEEEEENSH_INS5_IJNS5_IJSE_iEEESO_iEEENS5_IJNS5_IJSE_NSA_ILi16384EEEEEENS5_IJSB_lEEElEEEEEEEESG_NS5_IJlSB_lEEENS4_8TiledMMAINS4_8MMA_AtomIJNS4_26SM100_MMA_F8F6F4_SS_SPARSEISG_SG_fLi128ELi128ELNS4_4UMMA5MajorE0ELS11_0ELNS10_7ScaleInE0ELS12_0EEEEEENSH_ISC_NS5_IJNSA_ILi0EEES15_S15_EEEEENS5_IJNS4_10UnderscoreES18_S18_EEEEENS4_13SM90_TMA_LOADENS4_14ComposedLayoutINS4_7SwizzleILi2ELi4ELi3EEENS4_25smem_sparse_ptr_flag_bitsILi2ELi8EEENSH_INS5_IJNS5_IJSB_NSA_ILi8EEEEEENS5_IJSI_NSA_ILi64EEEEEEEEENS5_IJNS5_IJS15_SE_EEESL_EEEEEEEvNS4_8identityES1B_NS1C_INS1D_ILi3ELi4ELi3EEENS4_18smem_ptr_flag_bitsILi8EEENSH_INS5_IJS1H_SE_EEENS5_IJSE_SB_EEEEEEEvS1Q_EENS_8epilogue10collective18CollectiveEpilogueINS1Z_23Sm100TmaWarpSpecializedILi4ELi2ELi32ELb1ELb0EEEJSF_NS5_IJNSH_ISE_SB_EENSH_INSA_ILi32EEESB_EEEEEfNS5_IJSB_llEEEfS28_NS1Z_6fusion15FusionCallbacksIS23_NS29_17LinearCombinationIffffLNS_15FloatRoundStyleE2EEESF_S27_JEEENS4_5SM1004TMEM4LOAD26SM100_TMEM_LOAD_32dp32b32xES1B_NS1C_INS1D_ILi2ELi5ELi2EEENS1S_ILi32EEENSH_INS5_IJS25_NSA_ILi4EEEEEENS5_IJSB_S25_EEEEEEENS4_39AutoVectorizingCopyWithAssumedAlignmentILi128EEENS4_14SM90_TMA_STOREES2P_S2R_S2R_EEEvvEEEEvNT_6ParamsE)
	.align		4
        /*000c*/ 	.word	index@(__assertfail)
	.align		4
        /*0010*/ 	.word	0x00000000
	.align		4
        /*0014*/ 	.word	0xfffffffe
	.align		4
        /*0018*/ 	.word	0x00000000
	.align		4
        /*001c*/ 	.word	0xfffffffd
	.align		4
        /*0020*/ 	.word	0x00000000
	.align		4
        /*0024*/ 	.word	0xfffffffc


//--------------------- .nv.constant4             --------------------------
	.section	.nv.constant4,"a",@progbits
	.align	8
	.align		8
.nv.constant4:
        /*0000*/ 	.dword	__assertfail
	.align		8
        /*0008*/ 	.dword	__unnamed_1
	.align		8
        /*0010*/ 	.dword	__unnamed_2
	.align		8
        /*0018*/ 	.dword	_ZN39_INTERNAL_21ccc5d2_4_k_cu_a997e86f_28574cuda3std3__45__cpo5beginE
	.align		8
        /*0020*/ 	.dword	_ZN39_INTERNAL_21ccc5d2_4_k_cu_a997e86f_28574cuda3std3__45__cpo3endE
	.align		8
        /*0028*/ 	.dword	_ZN39_INTERNAL_21ccc5d2_4_k_cu_a997e86f_28574cuda3std3__45__cpo6cbeginE
	.align		8
        /*0030*/ 	.dword	_ZN39_INTERNAL_21ccc5d2_4_k_cu_a997e86f_28574cuda3std3__45__cpo4cendE
	.align		8
        /*0038*/ 	.dword	_ZN39_INTERNAL_21ccc5d2_4_k_cu_a997e86f_28574cuda3std3__441_GLOBAL__N__21ccc5d2_4_k_cu_a997e86f_28576ignoreE
	.align		8
        /*0040*/ 	.dword	_ZN39_INTERNAL_21ccc5d2_4_k_cu_a997e86f_28574cuda3std3__419piecewise_constructE
	.align		8
        /*0048*/ 	.dword	_ZN39_INTERNAL_21ccc5d2_4_k_cu_a997e86f_28574cuda3std3__48in_placeE
	.align		8
        /*0050*/ 	.dword	_ZN39_INTERNAL_21ccc5d2_4_k_cu_a997e86f_28574cuda3std6ranges3__45__cpo4swapE
	.align		8
        /*0058*/ 	.dword	_ZN39_INTERNAL_21ccc5d2_4_k_cu_a997e86f_28574cuda3std6ranges3__45__cpo9iter_moveE
	.align		8
        /*0060*/ 	.dword	_ZN39_INTERNAL_21ccc5d2_4_k_cu_a997e86f_28574cute7productE
	.align		8
        /*0068*/ 	.dword	_ZN39_INTERNAL_21ccc5d2_4_k_cu_a997e86f_28574cute1_E
	.align		8
        /*0070*/ 	.dword	$str$25
	.align		8
        /*0078*/ 	.dword	$str$26
	.align		8
        /*0080*/ 	.dword	$str$27
	.align		8
        /*0088*/ 	.dword	$str$28


//--------------------- .text._ZN7cutlass13device_kernelINS_4gemm6kernel13GemmUniversalIN4cute5tupleIJiiiiEEENS1_10collective13CollectiveMmaINS1_41MainloopSm100TmaUmmaWarpSpecializedSparseILi6ELi2ELi2ENS5_IJNS4_1CILi1EEESB_SB_EEEEENS5_IJNSA_ILi128EEESE_SE_EEENS_12float_e4m3_tENS5_IJNS4_6LayoutINS5_IJiNS5_IJNSA_ILi2EEEiEEEiEEENS5_IJlNS5_IJSB_SI_EEElEEEEENSH_INS5_IJNS5_IJSE_iEEESO_iEEENS5_IJNS5_IJSE_NSA_ILi16384EEEEEENS5_IJSB_lEEElEEEEEEEESG_NS5_IJlSB_lEEENS4_8TiledMMAINS4_8MMA_AtomIJNS4_26SM100_MMA_F8F6F4_SS_SPARSEISG_SG_fLi128ELi128ELNS4_4UMMA5MajorE0ELS11_0ELNS10_7ScaleInE0ELS12_0EEEEEENSH_ISC_NS5_IJNSA_ILi0EEES15_S15_EEEEENS5_IJNS4_10UnderscoreES18_S18_EEEEENS4_13SM90_TMA_LOADENS4_14ComposedLayoutINS4_7SwizzleILi2ELi4ELi3EEENS4_25smem_sparse_ptr_flag_bitsILi2ELi8EEENSH_INS5_IJNS5_IJSB_NSA_ILi8EEEEEENS5_IJSI_NSA_ILi64EEEEEEEEENS5_IJNS5_IJS15_SE_EEESL_EEEEEEEvNS4_8identityES1B_NS1C_INS1D_ILi3ELi4ELi3EEENS4_18smem_ptr_flag_bitsILi8EEENSH_INS5_IJS1H_SE_EEENS5_IJSE_SB_EEEEEEEvS1Q_EENS_8epilogue10collective18CollectiveEpilogueINS1Z_23Sm100TmaWarpSpecializedILi4ELi2ELi32ELb1ELb0EEEJSF_NS5_IJNSH_ISE_SB_EENSH_INSA_ILi32EEESB_EEEEEfNS5_IJSB_llEEEfS28_NS1Z_6fusion15FusionCallbacksIS23_NS29_17LinearCombinationIffffLNS_15FloatRoundStyleE2EEESF_S27_JEEENS4_5SM1004TMEM4LOAD26SM100_TMEM_LOAD_32dp32b32xES1B_NS1C_INS1D_ILi2ELi5ELi2EEENS1S_ILi32EEENSH_INS5_IJS25_NSA_ILi4EEEEEENS5_IJSB_S25_EEEEEEENS4_39AutoVectorizingCopyWithAssumedAlignmentILi128EEENS4_14SM90_TMA_STOREES2P_S2R_S2R_EEEvvEEEEvNT_6ParamsE --------------------------
	.section	.text._ZN7cutlass13device_kernelINS_4gemm6kernel13GemmUniversalIN4cute5tupleIJiiiiEEENS1_10collective13CollectiveMmaINS1_41MainloopSm100TmaUmmaWarpSpecializedSparseILi6ELi2ELi2ENS5_IJNS4_1CILi1EEESB_SB_EEEEENS5_IJNSA_ILi128EEESE_SE_EEENS_12float_e4m3_tENS5_IJNS4_6LayoutINS5_IJiNS5_IJNSA_ILi2EEEiEEEiEEENS5_IJlNS5_IJSB_SI_EEElEEEEENSH_INS5_IJNS5_IJSE_iEEESO_iEEENS5_IJNS5_IJSE_NSA_ILi16384EEEEEENS5_IJSB_lEEElEEEEEEEESG_NS5_IJlSB_lEEENS4_8TiledMMAINS4_8MMA_AtomIJNS4_26SM100_MMA_F8F6F4_SS_SPARSEISG_SG_fLi128ELi128ELNS4_4UMMA5MajorE0ELS11_0ELNS10_7ScaleInE0ELS12_0EEEEEENSH_ISC_NS5_IJNSA_ILi0EEES15_S15_EEEEENS5_IJNS4_10UnderscoreES18_S18_EEEEENS4_13SM90_TMA_LOADENS4_14ComposedLayoutINS4_7SwizzleILi2ELi4ELi3EEENS4_25smem_sparse_ptr_flag_bitsILi2ELi8EEENSH_INS5_IJNS5_IJSB_NSA_ILi8EEEEEENS5_IJSI_NSA_ILi64EEEEEEEEENS5_IJNS5_IJS15_SE_EEESL_EEEEEEEvNS4_8identityES1B_NS1C_INS1D_ILi3ELi4ELi3EEENS4_18smem_ptr_flag_bitsILi8EEENSH_INS5_IJS1H_SE_EEENS5_IJSE_SB_EEEEEEEvS1Q_EENS_8epilogue10collective18CollectiveEpilogueINS1Z_23Sm100TmaWarpSpecializedILi4ELi2ELi32ELb1ELb0EEEJSF_NS5_IJNSH_ISE_SB_EENSH_INSA_ILi32EEESB_EEEEEfNS5_IJSB_llEEEfS28_NS1Z_6fusion15FusionCallbacksIS23_NS29_17LinearCombinationIffffLNS_15FloatRoundStyleE2EEESF_S27_JEEENS4_5SM1004TMEM4LOAD26SM100_TMEM_LOAD_32dp32b32xES1B_NS1C_INS1D_ILi2ELi5ELi2EEENS1S_ILi32EEENSH_INS5_IJS25_NSA_ILi4EEEEEENS5_IJSB_S25_EEEEEEENS4_39AutoVectorizingCopyWithAssumedAlignmentILi128EEENS4_14SM90_TMA_STOREES2P_S2R_S2R_EEEvvEEEEvNT_6ParamsE,"ax",@progbits
	.align	128
.text._ZN7cutlass13device_kernelINS_4gemm6kernel13GemmUniversalIN4cute5tupleIJiiiiEEENS1_10collective13CollectiveMmaINS1_41MainloopSm100TmaUmmaWarpSpecializedSparseILi6ELi2ELi2ENS5_IJNS4_1CILi1EEESB_SB_EEEEENS5_IJNSA_ILi128EEESE_SE_EEENS_12float_e4m3_tENS5_IJNS4_6LayoutINS5_IJiNS5_IJNSA_ILi2EEEiEEEiEEENS5_IJlNS5_IJSB_SI_EEElEEEEENSH_INS5_IJNS5_IJSE_iEEESO_iEEENS5_IJNS5_IJSE_NSA_ILi16384EEEEEENS5_IJSB_lEEElEEEEEEEESG_NS5_IJlSB_lEEENS4_8TiledMMAINS4_8MMA_AtomIJNS4_26SM100_MMA_F8F6F4_SS_SPARSEISG_SG_fLi128ELi128ELNS4_4UMMA5MajorE0ELS11_0ELNS10_7ScaleInE0ELS12_0EEEEEENSH_ISC_NS5_IJNSA_ILi0EEES15_S15_EEEEENS5_IJNS4_10UnderscoreES18_S18_EEEEENS4_13SM90_TMA_LOADENS4_14ComposedLayoutINS4_7SwizzleILi2ELi4ELi3EEENS4_25smem_sparse_ptr_flag_bitsILi2ELi8EEENSH_INS5_IJNS5_IJSB_NSA_ILi8EEEEEENS5_IJSI_NSA_ILi64EEEEEEEEENS5_IJNS5_IJS15_SE_EEESL_EEEEEEEvNS4_8identityES1B_NS1C_INS1D_ILi3ELi4ELi3EEENS4_18smem_ptr_flag_bitsILi8EEENSH_INS5_IJS1H_SE_EEENS5_IJSE_SB_EEEEEEEvS1Q_EENS_8epilogue10collective18CollectiveEpilogueINS1Z_23Sm100TmaWarpSpecializedILi4ELi2ELi32ELb1ELb0EEEJSF_NS5_IJNSH_ISE_SB_EENSH_INSA_ILi32EEESB_EEEEEfNS5_IJSB_llEEEfS28_NS1Z_6fusion15FusionCallbacksIS23_NS29_17LinearCombinationIffffLNS_15FloatRoundStyleE2EEESF_S27_JEEENS4_5SM1004TMEM4LOAD26SM100_TMEM_LOAD_32dp32b32xES1B_NS1C_INS1D_ILi2ELi5ELi2EEENS1S_ILi32EEENSH_INS5_IJS25_NSA_ILi4EEEEEENS5_IJSB_S25_EEEEEEENS4_39AutoVectorizingCopyWithAssumedAlignmentILi128EEENS4_14SM90_TMA_STOREES2P_S2R_S2R_EEEvvEEEEvNT_6ParamsE:
        .type           _ZN7cutlass13device_kernelINS_4gemm6kernel13GemmUniversalIN4cute5tupleIJiiiiEEENS1_10collective13CollectiveMmaINS1_41MainloopSm100TmaUmmaWarpSpecializedSparseILi6ELi2ELi2ENS5_IJNS4_1CILi1EEESB_SB_EEEEENS5_IJNSA_ILi128EEESE_SE_EEENS_12float_e4m3_tENS5_IJNS4_6LayoutINS5_IJiNS5_IJNSA_ILi2EEEiEEEiEEENS5_IJlNS5_IJSB_SI_EEElEEEEENSH_INS5_IJNS5_IJSE_iEEESO_iEEENS5_IJNS5_IJSE_NSA_ILi16384EEEEEENS5_IJSB_lEEElEEEEEEEESG_NS5_IJlSB_lEEENS4_8TiledMMAINS4_8MMA_AtomIJNS4_26SM100_MMA_F8F6F4_SS_SPARSEISG_SG_fLi128ELi128ELNS4_4UMMA5MajorE0ELS11_0ELNS10_7ScaleInE0ELS12_0EEEEEENSH_ISC_NS5_IJNSA_ILi0EEES15_S15_EEEEENS5_IJNS4_10UnderscoreES18_S18_EEEEENS4_13SM90_TMA_LOADENS4_14ComposedLayoutINS4_7SwizzleILi2ELi4ELi3EEENS4_25smem_sparse_ptr_flag_bitsILi2ELi8EEENSH_INS5_IJNS5_IJSB_NSA_ILi8EEEEEENS5_IJSI_NSA_ILi64EEEEEEEEENS5_IJNS5_IJS15_SE_EEESL_EEEEEEEvNS4_8identityES1B_NS1C_INS1D_ILi3ELi4ELi3EEENS4_18smem_ptr_flag_bitsILi8EEENSH_INS5_IJS1H_SE_EEENS5_IJSE_SB_EEEEEEEvS1Q_EENS_8epilogue10collective18CollectiveEpilogueINS1Z_23Sm100TmaWarpSpecializedILi4ELi2ELi32ELb1ELb0EEEJSF_NS5_IJNSH_ISE_SB_EENSH_INSA_ILi32EEESB_EEEEEfNS5_IJSB_llEEEfS28_NS1Z_6fusion15FusionCallbacksIS23_NS29_17LinearCombinationIffffLNS_15FloatRoundStyleE2EEESF_S27_JEEENS4_5SM1004TMEM4LOAD26SM100_TMEM_LOAD_32dp32b32xES1B_NS1C_INS1D_ILi2ELi5ELi2EEENS1S_ILi32EEENSH_INS5_IJS25_NSA_ILi4EEEEEENS5_IJSB_S25_EEEEEEENS4_39AutoVectorizingCopyWithAssumedAlignmentILi128EEENS4_14SM90_TMA_STOREES2P_S2R_S2R_EEEvvEEEEvNT_6ParamsE,@function
        .size           _ZN7cutlass13device_kernelINS_4gemm6kernel13GemmUniversalIN4cute5tupleIJiiiiEEENS1_10collective13CollectiveMmaINS1_41MainloopSm100TmaUmmaWarpSpecializedSparseILi6ELi2ELi2ENS5_IJNS4_1CILi1EEESB_SB_EEEEENS5_IJNSA_ILi128EEESE_SE_EEENS_12float_e4m3_tENS5_IJNS4_6LayoutINS5_IJiNS5_IJNSA_ILi2EEEiEEEiEEENS5_IJlNS5_IJSB_SI_EEElEEEEENSH_INS5_IJNS5_IJSE_iEEESO_iEEENS5_IJNS5_IJSE_NSA_ILi16384EEEEEENS5_IJSB_lEEElEEEEEEEESG_NS5_IJlSB_lEEENS4_8TiledMMAINS4_8MMA_AtomIJNS4_26SM100_MMA_F8F6F4_SS_SPARSEISG_SG_fLi128ELi128ELNS4_4UMMA5MajorE0ELS11_0ELNS10_7ScaleInE0ELS12_0EEEEEENSH_ISC_NS5_IJNSA_ILi0EEES15_S15_EEEEENS5_IJNS4_10UnderscoreES18_S18_EEEEENS4_13SM90_TMA_LOADENS4_14ComposedLayoutINS4_7SwizzleILi2ELi4ELi3EEENS4_25smem_sparse_ptr_flag_bitsILi2ELi8EEENSH_INS5_IJNS5_IJSB_NSA_ILi8EEEEEENS5_IJSI_NSA_ILi64EEEEEEEEENS5_IJNS5_IJS15_SE_EEESL_EEEEEEEvNS4_8identityES1B_NS1C_INS1D_ILi3ELi4ELi3EEENS4_18smem_ptr_flag_bitsILi8EEENSH_INS5_IJS1H_SE_EEENS5_IJSE_SB_EEEEEEEvS1Q_EENS_8epilogue10collective18CollectiveEpilogueINS1Z_23Sm100TmaWarpSpecializedILi4ELi2ELi32ELb1ELb0EEEJSF_NS5_IJNSH_ISE_SB_EENSH_INSA_ILi32EEESB_EEEEEfNS5_IJSB_llEEEfS28_NS1Z_6fusion15FusionCallbacksIS23_NS29_17LinearCombinationIffffLNS_15FloatRoundStyleE2EEESF_S27_JEEENS4_5SM1004TMEM4LOAD26SM100_TMEM_LOAD_32dp32b32xES1B_NS1C_INS1D_ILi2ELi5ELi2EEENS1S_ILi32EEENSH_INS5_IJS25_NSA_ILi4EEEEEENS5_IJSB_S25_EEEEEEENS4_39AutoVectorizingCopyWithAssumedAlignmentILi128EEENS4_14SM90_TMA_STOREES2P_S2R_S2R_EEEvvEEEEvNT_6ParamsE,(.L_x_167 - _ZN7cutlass13device_kernelINS_4gemm6kernel13GemmUniversalIN4cute5tupleIJiiiiEEENS1_10collective13CollectiveMmaINS1_41MainloopSm100TmaUmmaWarpSpecializedSparseILi6ELi2ELi2ENS5_IJNS4_1CILi1EEESB_SB_EEEEENS5_IJNSA_ILi128EEESE_SE_EEENS_12float_e4m3_tENS5_IJNS4_6LayoutINS5_IJiNS5_IJNSA_ILi2EEEiEEEiEEENS5_IJlNS5_IJSB_SI_EEElEEEEENSH_INS5_IJNS5_IJSE_iEEESO_iEEENS5_IJNS5_IJSE_NSA_ILi16384EEEEEENS5_IJSB_lEEElEEEEEEEESG_NS5_IJlSB_lEEENS4_8TiledMMAINS4_8MMA_AtomIJNS4_26SM100_MMA_F8F6F4_SS_SPARSEISG_SG_fLi128ELi128ELNS4_4UMMA5MajorE0ELS11_0ELNS10_7ScaleInE0ELS12_0EEEEEENSH_ISC_NS5_IJNSA_ILi0EEES15_S15_EEEEENS5_IJNS4_10UnderscoreES18_S18_EEEEENS4_13SM90_TMA_LOADENS4_14ComposedLayoutINS4_7SwizzleILi2ELi4ELi3EEENS4_25smem_sparse_ptr_flag_bitsILi2ELi8EEENSH_INS5_IJNS5_IJSB_NSA_ILi8EEEEEENS5_IJSI_NSA_ILi64EEEEEEEEENS5_IJNS5_IJS15_SE_EEESL_EEEEEEEvNS4_8identityES1B_NS1C_INS1D_ILi3ELi4ELi3EEENS4_18smem_ptr_flag_bitsILi8EEENSH_INS5_IJS1H_SE_EEENS5_IJSE_SB_EEEEEEEvS1Q_EENS_8epilogue10collective18CollectiveEpilogueINS1Z_23Sm100TmaWarpSpecializedILi4ELi2ELi32ELb1ELb0EEEJSF_NS5_IJNSH_ISE_SB_EENSH_INSA_ILi32EEESB_EEEEEfNS5_IJSB_llEEEfS28_NS1Z_6fusion15FusionCallbacksIS23_NS29_17LinearCombinationIffffLNS_15FloatRoundStyleE2EEESF_S27_JEEENS4_5SM1004TMEM4LOAD26SM100_TMEM_LOAD_32dp32b32xES1B_NS1C_INS1D_ILi2ELi5ELi2EEENS1S_ILi32EEENSH_INS5_IJS25_NSA_ILi4EEEEEENS5_IJSB_S25_EEEEEEENS4_39AutoVectorizingCopyWithAssumedAlignmentILi128EEENS4_14SM90_TMA_STOREES2P_S2R_S2R_EEEvvEEEEvNT_6ParamsE)
        .other          _ZN7cutlass13device_kernelINS_4gemm6kernel13GemmUniversalIN4cute5tupleIJiiiiEEENS1_10collective13CollectiveMmaINS1_41MainloopSm100TmaUmmaWarpSpecializedSparseILi6ELi2ELi2ENS5_IJNS4_1CILi1EEESB_SB_EEEEENS5_IJNSA_ILi128EEESE_SE_EEENS_12float_e4m3_tENS5_IJNS4_6LayoutINS5_IJiNS5_IJNSA_ILi2EEEiEEEiEEENS5_IJlNS5_IJSB_SI_EEElEEEEENSH_INS5_IJNS5_IJSE_iEEESO_iEEENS5_IJNS5_IJSE_NSA_ILi16384EEEEEENS5_IJSB_lEEElEEEEEEEESG_NS5_IJlSB_lEEENS4_8TiledMMAINS4_8MMA_AtomIJNS4_26SM100_MMA_F8F6F4_SS_SPARSEISG_SG_fLi128ELi128ELNS4_4UMMA5MajorE0ELS11_0ELNS10_7ScaleInE0ELS12_0EEEEEENSH_ISC_NS5_IJNSA_ILi0EEES15_S15_EEEEENS5_IJNS4_10UnderscoreES18_S18_EEEEENS4_13SM90_TMA_LOADENS4_14ComposedLayoutINS4_7SwizzleILi2ELi4ELi3EEENS4_25smem_sparse_ptr_flag_bitsILi2ELi8EEENSH_INS5_IJNS5_IJSB_NSA_ILi8EEEEEENS5_IJSI_NSA_ILi64EEEEEEEEENS5_IJNS5_IJS15_SE_EEESL_EEEEEEEvNS4_8identityES1B_NS1C_INS1D_ILi3ELi4ELi3EEENS4_18smem_ptr_flag_bitsILi8EEENSH_INS5_IJS1H_SE_EEENS5_IJSE_SB_EEEEEEEvS1Q_EENS_8epilogue10collective18CollectiveEpilogueINS1Z_23Sm100TmaWarpSpecializedILi4ELi2ELi32ELb1ELb0EEEJSF_NS5_IJNSH_ISE_SB_EENSH_INSA_ILi32EEESB_EEEEEfNS5_IJSB_llEEEfS28_NS1Z_6fusion15FusionCallbacksIS23_NS29_17LinearCombinationIffffLNS_15FloatRoundStyleE2EEESF_S27_JEEENS4_5SM1004TMEM4LOAD26SM100_TMEM_LOAD_32dp32b32xES1B_NS1C_INS1D_ILi2ELi5ELi2EEENS1S_ILi32EEENSH_INS5_IJS25_NSA_ILi4EEEEEENS5_IJSB_S25_EEEEEEENS4_39AutoVectorizingCopyWithAssumedAlignmentILi128EEENS4_14SM90_TMA_STOREES2P_S2R_S2R_EEEvvEEEEvNT_6ParamsE,@"STO_CUDA_ENTRY STV_DEFAULT"
_ZN7cutlass13device_kernelINS_4gemm6kernel13GemmUniversalIN4cute5tupleIJiiiiEEENS1_10collective13CollectiveMmaINS1_41MainloopSm100TmaUmmaWarpSpecializedSparseILi6ELi2ELi2ENS5_IJNS4_1CILi1EEESB_SB_EEEEENS5_IJNSA_ILi128EEESE_SE_EEENS_12float_e4m3_tENS5_IJNS4_6LayoutINS5_IJiNS5_IJNSA_ILi2EEEiEEEiEEENS5_IJlNS5_IJSB_SI_EEElEEEEENSH_INS5_IJNS5_IJSE_iEEESO_iEEENS5_IJNS5_IJSE_NSA_ILi16384EEEEEENS5_IJSB_lEEElEEEEEEEESG_NS5_IJlSB_lEEENS4_8TiledMMAINS4_8MMA_AtomIJNS4_26SM100_MMA_F8F6F4_SS_SPARSEISG_SG_fLi128ELi128ELNS4_4UMMA5MajorE0ELS11_0ELNS10_7ScaleInE0ELS12_0EEEEEENSH_ISC_NS5_IJNSA_ILi0EEES15_S15_EEEEENS5_IJNS4_10UnderscoreES18_S18_EEEEENS4_13SM90_TMA_LOADENS4_14ComposedLayoutINS4_7SwizzleILi2ELi4ELi3EEENS4_25smem_sparse_ptr_flag_bitsILi2ELi8EEENSH_INS5_IJNS5_IJSB_NSA_ILi8EEEEEENS5_IJSI_NSA_ILi64EEEEEEEEENS5_IJNS5_IJS15_SE_EEESL_EEEEEEEvNS4_8identityES1B_NS1C_INS1D_ILi3ELi4ELi3EEENS4_18smem_ptr_flag_bitsILi8EEENSH_INS5_IJS1H_SE_EEENS5_IJSE_SB_EEEEEEEvS1Q_EENS_8epilogue10collective18CollectiveEpilogueINS1Z_23Sm100TmaWarpSpecializedILi4ELi2ELi32ELb1ELb0EEEJSF_NS5_IJNSH_ISE_SB_EENSH_INSA_ILi32EEESB_EEEEEfNS5_IJSB_llEEEfS28_NS1Z_6fusion15FusionCallbacksIS23_NS29_17LinearCombinationIffffLNS_15FloatRoundStyleE2EEESF_S27_JEEENS4_5SM1004TMEM4LOAD26SM100_TMEM_LOAD_32dp32b32xES1B_NS1C_INS1D_ILi2ELi5ELi2EEENS1S_ILi32EEENSH_INS5_IJS25_NSA_ILi4EEEEEENS5_IJSB_S25_EEEEEEENS4_39AutoVectorizingCopyWithAssumedAlignmentILi128EEENS4_14SM90_TMA_STOREES2P_S2R_S2R_EEEvvEEEEvNT_6ParamsE:
[----:B------:R-:W1:Y:S01]  /*0000*/  LDC R1, c[0x0][0x37c] ;  /* 0x0000df00ff017b82 */ /* 0x000e620000000800 */
[----:B------:R-:W2:Y:S01]  /*0010*/  S2R R103, SR_TID.X ;  /* 0x0000000000677919 */ /* 0x000ea20000002100 */
[----:B------:R-:W3:Y:S01]  /*0020*/  LDCU.64 UR4, c[0x0][0xa90] ;  /* 0x00015200ff0477ac */ /* 0x000ee20008000a00 */
[----:B------:R-:W-:Y:S02]  /*0030*/  PRMT R89, RZ, 0x7610, R89 ;  /* 0x00007610ff597816 */ /* 0x000fe40000000059 */
[----:B------:R-:W-:Y:S01]  /*0040*/  ELECT P4, URZ, PT ;  /* 0x0000000000ff782f */ /* 0x000fe20003880000 */
[----:B------:R-:W4:Y:S01]  /*0050*/  LDCU.64 UR38, c[0x0][0x358] ;  /* 0x00006b00ff2677ac */ /* 0x000f220008000a00 */
[----:B---3--:R-:W-:-:S04]  /*0060*/  UISETP.NE.U32.AND UP0, UPT, UR4, URZ, UPT ;  /* 0x000000ff0400728c */ /* 0x008fc8000bf05070 */
[----:B------:R-:W-:Y:S01]  /*0070*/  UISETP.NE.AND.EX UP0, UPT, UR5, URZ, UPT, UP0 ;  /* 0x000000ff0500728c */ /* 0x000fe2000bf05300 */
[----:B--2---:R-:W-:-:S05]  /*0080*/  SHF.R.U32.HI R94, RZ, 0x5, R103 ;  /* 0x00000005ff5e7819 */ /* 0x004fca0000011667 */
[----:B------:R-:W2:Y:S02]  /*0090*/  SHFL.IDX PT, R0, R94, RZ, 0x1f ;  /* 0x00001fff5e007589 */ /* 0x000ea400000e0000 */
[----:B--2---:R-:W-:Y:S01]  /*00a0*/  R2UR UR8, R0 ;  /* 0x00000000000872ca */ /* 0x004fe200000e0000 */
[----:B-1--4-:R-:W-:-:S14]  /*00b0*/  BRA.U UP0, `(.L_x_0) ;  /* 0x00000001002c7547 */ /* 0x012fdc000b800000 */
[----:B------:R-:W1:Y:S02]  /*00c0*/  LDCU.64 UR6, c[0x0][0xa88] ;  /* 0x00015100ff0677ac */ /* 0x000e640008000a00 */
[----:B-1----:R-:W-:-:S04]  /*00d0*/  UISETP.NE.U32.AND UP0, UPT, UR6, URZ, UPT ;  /* 0x000000ff0600728c */ /* 0x002fc8000bf05070 */
[----:B------:R-:W-:-:S09]  /*00e0*/  UISETP.NE.AND.EX UP0, UPT, UR7, URZ, UPT, UP0 ;  /* 0x000000ff0700728c */ /* 0x000fd2000bf05300 */
[----:B------:R-:W-:Y:S05]  /*00f0*/  BRA.U !UP0, `(.L_x_1) ;  /* 0x0000000108107547 */ /* 0x000fea000b800000 */
[----:B------:R-:W1:Y:S02]  /*0100*/  LDC.64 R2, c[0x0][0xa88] ;  /* 0x0002a200ff027b82 */ /* 0x000e640000000a00 */
[----:B-1----:R1:W5:Y:S01]  /*0110*/  LDG.E R49, desc[UR38][R2.64] ;  /* 0x0000002602317981 */ /* 0x002362000c1e1900 */
[----:B------:R-:W-:Y:S01]  /*0120*/  HFMA2 R89, -RZ, RZ, 0, 5.9604644775390625e-08 ;  /* 0x00000001ff597431 */ /* 0x000fe200000001ff */
[----:B------:R-:W-:Y:S05]  /*0130*/  BRA `(.L_x_0) ;  /* 0x00000000000c7947 */ /* 0x000fea0003800000 */
.L_x_1:
[----:B------:R-:W1:Y:S01]  /*0140*/  LDCU UR6, c[0x0][0xa80] ;  /* 0x00015000ff0677ac */ /* 0x000e620008000800 */
[----:B------:R-:W-:Y:S01]  /*0150*/  HFMA2 R89, -RZ, RZ, 0, 5.9604644775390625e-08 ;  /* 0x00000001ff597431 */ /* 0x000fe200000001ff */
[----:B-1----:R-:W-:-:S07]  /*0160*/  MOV R49, UR6 ;  /* 0x0000000600317c02 */ /* 0x002fce0008000f00 */
.L_x_0:
[----:B------:R-:W2:Y:S02]  /*0170*/  LDCU.64 UR6, c[0x0][0xab0] ;  /* 0x00015600ff0677ac */ /* 0x000ea40008000a00 */
[----:B--2---:R-:W-:-:S04]  /*0180*/  UISETP.NE.U32.AND UP0, UPT, UR6, URZ, UPT ;  /* 0x000000ff0600728c */ /* 0x004fc8000bf05070 */
[----:B------:R-:W-:-:S09]  /*0190*/  UISETP.NE.AND.EX UP0, UPT, UR7, URZ, UPT, UP0 ;  /* 0x000000ff0700728c */ /* 0x000fd2000bf05300 */
[----:B------:R-:W-:Y:S05]  /*01a0*/  BRA.U UP0, `(.L_x_2) ;  /* 0x0000000100247547 */ /* 0x000fea000b800000 */
[----:B------:R-:W2:Y:S02]  /*01b0*/  LDCU.64 UR6, c[0x0][0xaa8] ;  /* 0x00015500ff0677ac */ /* 0x000ea40008000a00 */
[----:B--2---:R-:W-:-:S04]  /*01c0*/  UISETP.NE.U32.AND UP0, UPT, UR6, URZ, UPT ;  /* 0x000000ff0600728c */ /* 0x004fc8000bf05070 */
[----:B------:R-:W-:-:S09]  /*01d0*/  UISETP.NE.AND.EX UP0, UPT, UR7, URZ, UPT, UP0 ;  /* 0x000000ff0700728c */ /* 0x000fd2000bf05300 */
[----:B------:R-:W-:Y:S05]  /*01e0*/  BRA.U !UP0, `(.L_x_3) ;  /* 0x00000001080c7547 */ /* 0x000fea000b800000 */
[----:B------:R-:W2:Y:S02]  /*01f0*/  LDC.64 R46, c[0x0][0xaa8] ;  /* 0x0002aa00ff2e7b82 */ /* 0x000ea40000000a00 */
[----:B--2---:R2:W5:Y:S01]  /*0200*/  LDG.E R46, desc[UR38][R46.64] ;  /* 0x000000262e2e7981 */ /* 0x004562000c1e1900 */
[----:B------:R-:W-:Y:S05]  /*0210*/  BRA `(.L_x_2) ;  /* 0x0000000000087947 */ /* 0x000fea0003800000 */
.L_x_3:
[----:B------:R-:W2:Y:S02]  /*0220*/  LDCU UR6, c[0x0][0xaa0] ;  /* 0x00015400ff0677ac */ /* 0x000ea40008000800 */
[----:B--2---:R-:W-:Y:S02]  /*0230*/  MOV R46, UR6 ;  /* 0x00000006002e7c02 */ /* 0x004fe40008000f00 */
.L_x_2:
[----:B------:R-:W-:Y:S01]  /*0240*/  IMAD.U32 R0, RZ, RZ, UR8 ;  /* 0x00000008ff007e24 */ /* 0x000fe2000f8e00ff */
[----:B------:R-:W-:Y:S04]  /*0250*/  BSSY.RECONVERGENT B0, `(.L_x_4) ;  /* 0x000000f000007945 */ /* 0x000fe80003800200 */
[C---:B------:R-:W-:Y:S02]  /*0260*/  ISETP.NE.OR P1, PT, R0.reuse, 0x1, !P4 ;  /* 0x000000010000780c */ /* 0x040fe40006725670 */
[----:B------:R-:W-:-:S11]  /*0270*/  ISETP.NE.OR P0, PT, R0, 0x3, !P4 ;  /* 0x000000030000780c */ /* 0x000fd60006705670 */
[----:B------:R-:W-:Y:S05]  /*0280*/  @P1 BRA `(.L_x_5) ;  /* 0x00000000002c1947 */ /* 0x000fea0003800000 */
[----:B------:R-:W3:Y:S02]  /*0290*/  LDCU.64 UR6, c[0x0][0x348] ;  /* 0x00006900ff0677ac */ /* 0x000ee40008000a00 */
[----:B---3--:R-:W-:Y:S02]  /*02a0*/  UIADD3 UR12, UP2, UPT, UR6, 0x80, URZ ;  /* 0x00000080060c7890 */ /* 0x008fe4000ff5e0ff */
[----:B------:R-:W-:Y:S02]  /*02b0*/  UIADD3 UR10, UP1, UPT, UR6, 0x280, URZ ;  /* 0x00000280060a7890 */ /* 0x000fe4000ff3e0ff */
[----:B------:R-:W-:Y:S02]  /*02c0*/  UIADD3 UR6, UP0, UPT, UR6, 0x180, URZ ;  /* 0x0000018006067890 */ /* 0x000fe4000ff1e0ff */
[----:B------:R-:W-:Y:S02]  /*02d0*/  UIADD3.X UR13, UPT, UPT, URZ, UR7, URZ, UP2, !UPT ;  /* 0x00000007ff0d7290 */ /* 0x000fe400097fe4ff */
[----:B------:R-:W-:-:S02]  /*02e0*/  UIADD3.X UR11, UPT, UPT, URZ, UR7, URZ, UP1, !UPT ;  /* 0x00000007ff0b7290 */ /* 0x000fc40008ffe4ff */
[----:B------:R-:W-:-:S05]  /*02f0*/  UIADD3.X UR7, UPT, UPT, URZ, UR7, URZ, UP0, !UPT ;  /* 0x00000007ff077290 */ /* 0x000fca00087fe4ff */
[----:B------:R3:W-:Y:S02]  /*0300*/  UTMACCTL.PF [UR12] ;  /* 0x000000000c0079b9 */ /* 0x0007e40008040000 */
[----:B------:R3:W-:Y:S02]  /*0310*/  UTMACCTL.PF [UR10] ;  /* 0x000000000a0079b9 */ /* 0x0007e40008040000 */
[----:B------:R3:W-:Y:S02]  /*0320*/  UTMACCTL.PF [UR6] ;  /* 0x00000000060079b9 */ /* 0x0007e40008040000 */
[----:B---3--:R-:W-:Y:S01]  /*0330*/  NOP ;  /* 0x0000000000007918 */ /* 0x008fe20000000000 */
.L_x_5:
[----:B------:R-:W-:Y:S05]  /*0340*/  BSYNC.RECONVERGENT B0 ;  /* 0x0000000000007941 */ /* 0x000fea0003800200 */
.L_x_4:
[----:B------:R-:W-:Y:S04]  /*0350*/  BSSY.RECONVERGENT B0, `(.L_x_6) ;  /* 0x000000a000007945 */ /* 0x000fe80003800200 */
[----:B------:R-:W-:Y:S05]  /*0360*/  @P0 BRA `(.L_x_7) ;  /* 0x0000000000200947 */ /* 0x000fea0003800000 */
[----:B------:R-:W3:Y:S02]  /*0370*/  LDCU.64 UR6, c[0x0][0x348] ;  /* 0x00006900ff0677ac */ /* 0x000ee40008000a00 */
[----:B---3--:R-:W-:Y:S02]  /*0380*/  UIADD3 UR10, UP1, UPT, UR6, 0x780, URZ ;  /* 0x00000780060a7890 */ /* 0x008fe4000ff3e0ff */
[----:B------:R-:W-:Y:S02]  /*0390*/  UIADD3 UR6, UP0, UPT, UR6, 0x880, URZ ;  /* 0x0000088006067890 */ /* 0x000fe4000ff1e0ff */
[----:B------:R-:W-:Y:S02]  /*03a0*/  UIADD3.X UR11, UPT, UPT, URZ, UR7, URZ, UP1, !UPT ;  /* 0x00000007ff0b7290 */ /* 0x000fe40008ffe4ff */
[----:B------:R-:W-:-:S07]  /*03b0*/  UIADD3.X UR7, UPT, UPT, URZ, UR7, URZ, UP0, !UPT ;  /* 0x00000007ff077290 */ /* 0x000fce00087fe4ff */
[----:B------:R3:W-:Y:S02]  /*03c0*/  UTMACCTL.PF [UR10] ;  /* 0x000000000a0079b9 */ /* 0x0007e40008040000 */
[----:B------:R3:W-:Y:S02]  /*03d0*/  UTMACCTL.PF [UR6] ;  /* 0x00000000060079b9 */ /* 0x0007e40008040000 */
[----:B---3--:R-:W-:Y:S01]  /*03e0*/  NOP ;  /* 0x0000000000007918 */ /* 0x008fe20000000000 */
.L_x_7:
[----:B------:R-:W-:Y:S05]  /*03f0*/  BSYNC.RECONVERGENT B0 ;  /* 0x0000000000007941 */ /* 0x000fea0003800200 */
.L_x_6:
[----:B------:R-:W3:Y:S01]  /*0400*/  LDCU.64 UR6, c[0x0][0xa88] ;  /* 0x00015100ff0677ac */ /* 0x000ee20008000a00 */
[----:B------:R-:W-:Y:S02]  /*0410*/  UISETP.EQ.U32.AND UP1, UPT, UR4, URZ, UPT ;  /* 0x000000ff0400728c */ /* 0x000fe4000bf22070 */
[----:B------:R-:W-:Y:S02]  /*0420*/  UPLOP3.LUT UP2, UPT, UPT, UPT, UPT, 0x80, 0x8 ;  /* 0x000000000008789c */ /* 0x000fe40003f4f070 */
[----:B---3--:R-:W-:-:S04]  /*0430*/  UISETP.NE.U32.AND UP0, UPT, UR6, URZ, UPT ;  /* 0x000000ff0600728c */ /* 0x008fc8000bf05070 */
[----:B------:R-:W-:-:S04]  /*0440*/  UISETP.NE.AND.EX UP0, UPT, UR7, URZ, UPT, UP0 ;  /* 0x000000ff0700728c */ /* 0x000fc8000bf05300 */
[----:B------:R-:W-:-:S04]  /*0450*/  UISETP.EQ.OR.EX UP3, UPT, UR5, URZ, !UP0, UP1 ;  /* 0x000000ff0500728c */ /* 0x000fc8000c762710 */
[----:B------:R-:W-:-:S05]  /*0460*/  UP2UR UR50, UPR, URZ, 0x8 ;  /* 0x00000008ff327883 */ /* 0x000fca0008000000 */
[----:B------:R-:W-:Y:S07]  /*0470*/  BRA.U !UP3, `(.L_x_8) ;  /* 0x000000010b207547 */ /* 0x000fee000b800000 */
[----:B------:R-:W-:Y:S01]  /*0480*/  UISETP.NE.U32.AND UP1, UPT, UR4, URZ, UPT ;  /* 0x000000ff0400728c */ /* 0x000fe2000bf25070 */
[----:B-----5:R-:W-:Y:S01]  /*0490*/  FSETP.NEU.AND P0, PT, R49, RZ, PT ;  /* 0x000000ff3100720b */ /* 0x020fe20003f0d000 */
[----:B------:R-:W-:Y:S02]  /*04a0*/  USEL UR4, URZ, 0xffffffff, UP0 ;  /* 0xffffffffff047887 */ /* 0x000fe40008000000 */
[----:B------:R-:W-:-:S10]  /*04b0*/  UISETP.NE.AND.EX UP1, UPT, UR5, URZ, UPT, UP1 ;  /* 0x000000ff0500728c */ /* 0x000fd4000bf25310 */
[----:B------:R-:W-:Y:S01]  /*04c0*/  VOTEU.ANY UP0, P0 ;  /* 0x0000000000ff7886 */ /* 0x000fe20000000100 */
[----:B------:R-:W-:-:S04]  /*04d0*/  @!UP1 USEL UR4, URZ, 0xffffffff, UP0 ;  /* 0xffffffffff049887 */ /* 0x000fc80008000000 */
[----:B------:R-:W-:-:S04]  /*04e0*/  ULOP3.LUT UR4, UR4, 0x1, URZ, 0xc0, !UPT ;  /* 0x0000000104047892 */ /* 0x000fc8000f8ec0ff */
[----:B------:R-:W-:-:S11]  /*04f0*/  UISETP.NE.U32.AND UP2, UPT, UR4, 0x1, UPT ;  /* 0x000000010400788c */ /* 0x000fd6000bf45070 */
.L_x_8:
[----:B-1----:R-:W1:Y:S01]  /*0500*/  SHFL.IDX PT, R2, R94, RZ, 0x1f ;  /* 0x00001fff5e027589 */ /* 0x002e6200000e0000 */
[----:B------:R-:W-:Y:S01]  /*0510*/  UISETP.EQ.AND UP0, UPT, UR8, 0x3, UP2 ;  /* 0x000000030800788c */ /* 0x000fe20009702270 */
[----:B-1----:R-:W-:-:S13]  /*0520*/  ISETP.NE.AND P0, PT, R2, RZ, PT ;  /* 0x000000ff0200720c */ /* 0x002fda0003f05270 */
[----:B------:R-:W-:Y:S05]  /*0530*/  @P0 BRA `(.L_x_9) ;  /* 0x0000000000580947 */ /* 0x000fea0003800000 */
[----:B------:R-:W1:Y:S01]  /*0540*/  S2UR UR5, SR_CgaCtaId ;  /* 0x00000000000579c3 */ /* 0x000e620000008800 */
[----:B------:R-:W-:Y:S01]  /*0550*/  UMOV UR6, 0x400 ;  /* 0x0000040000067882 */ /* 0x000fe20000000000 */
[----:B------:R-:W-:Y:S01]  /*0560*/  UMOV UR4, 0x1 ;  /* 0x0000000100047882 */ /* 0x000fe20000000000 */
[----:B------:R-:W-:Y:S01]  /*0570*/  ELECT P0, URZ, PT ;  /* 0x0000000000ff782f */ /* 0x000fe20003800000 */
[----:B-1----:R-:W-:Y:S02]  /*0580*/  ULEA UR5, UR5, UR6, 0x18 ;  /* 0x0000000605057291 */ /* 0x002fe4000f8ec0ff */
[----:B------:R-:W-:-:S04]  /*0590*/  UIADD3 UR6, UPT, UPT, -UR4, 0x100000, URZ ;  /* 0x0010000004067890 */ /* 0x000fc8000fffe1ff */
[----:B------:R-:W-:Y:S02]  /*05a0*/  USHF.L.U32 UR7, UR6, 0xb, URZ ;  /* 0x0000000b06077899 */ /* 0x000fe400080006ff */
[----:B------:R-:W-:Y:S01]  /*05b0*/  USHF.L.U32 UR6, UR6, 0x1, URZ ;  /* 0x0000000106067899 */ /* 0x000fe200080006ff */
[----:B------:R-:W1:Y:S11]  /*05c0*/  FENCE.VIEW.ASYNC.S ;  /* 0x00000000000073c6 */ /* 0x000e760000000000 */
[----:B-1----:R1:W3:Y:S01]  /*05d0*/  SYNCS.EXCH.64 URZ, [UR5], UR6 ;  /* 0x0000000605ff75b2 */ /* 0x0022e20008000100 */
[----:B------:R1:W4:Y:S01]  /*05e0*/  SYNCS.EXCH.64 URZ, [UR5+0x30], UR6 ;  /* 0x0000300605ff75b2 */ /* 0x0003220008000100 */
[----:B------:R1:W1:Y:S01]  /*05f0*/  SYNCS.EXCH.64 URZ, [UR5+0x8], UR6 ;  /* 0x0000080605ff75b2 */ /* 0x0002620008000100 */
        /* <DEDUP_REMOVED lines=9> */
[----:B------:R-:W-:Y:S01]  /*0690*/  NOP ;  /* 0x0000000000007918 */ /* 0x000fe20000000000 */
.L_x_9:
[----:B------:R-:W2:Y:S01]  /*06a0*/  SHFL.IDX PT, R2, R94, RZ, 0x1f ;  /* 0x00001fff5e027589 */ /* 0x000ea200000e0000 */
[----:B------:R-:W-:Y:S01]  /*06b0*/  NOP ;  /* 0x0000000000007918 */ /* 0x000fe20000000000 */
[----:B--2---:R-:W-:-:S13]  /*06c0*/  ISETP.NE.AND P0, PT, R2, 0x1, PT ;  /* 0x000000010200780c */ /* 0x004fda0003f05270 */
[----:B------:R-:W-:Y:S05]  /*06d0*/  @P0 BRA `(.L_x_10) ;  /* 0x0000000000580947 */ /* 0x000fea0003800000 */
[----:B-1----:R-:W1:Y:S01]  /*06e0*/  S2UR UR6, SR_CgaCtaId ;  /* 0x00000000000679c3 */ /* 0x002e620000008800 */
[----:B------:R-:W-:Y:S01]  /*06f0*/  UMOV UR7, 0x400 ;  /* 0x0000040000077882 */ /* 0x000fe20000000000 */
[----:B------:R-:W-:Y:S01]  /*0700*/  UMOV UR5, 0x20 ;  /* 0x0000002000057882 */ /* 0x000fe20000000000 */
[----:B------:R-:W-:Y:S01]  /*0710*/  UMOV UR4, 0x80 ;  /* 0x0000008000047882 */ /* 0x000fe20000000000 */
[----:B------:R-:W-:-:S04]  /*0720*/  UIADD3 UR10, UPT, UPT, -UR5, 0x100000, URZ ;  /* 0x00100000050a7890 */ /* 0x000fc8000fffe1ff */
[----:B------:R-:W-:Y:S02]  /*0730*/  USHF.L.U32 UR11, UR10, 0xb, URZ ;  /* 0x0000000b0a0b7899 */ /* 0x000fe400080006ff */
[----:B------:R-:W-:Y:S02]  /*0740*/  USHF.L.U32 UR10, UR10, 0x1, URZ ;  /* 0x000000010a0a7899 */ /* 0x000fe400080006ff */
[----:B------:R-:W-:-:S04]  /*0750*/  UIADD3 UR4, UPT, UPT, -UR4, 0x100000, URZ ;  /* 0x0010000004047890 */ /* 0x000fc8000fffe1ff */
[----:B------:R-:W-:Y:S02]  /*0760*/  USHF.L.U32 UR5, UR4, 0xb, URZ ;  /* 0x0000000b04057899 */ /* 0x000fe400080006ff */
[----:B------:R-:W-:Y:S01]  /*0770*/  USHF.L.U32 UR4, UR4, 0x1, URZ ;  /* 0x0000000104047899 */ /* 0x000fe200080006ff */
[----:B------:R-:W-:Y:S01]  /*0780*/  ELECT P0, URZ, PT ;  /* 0x0000000000ff782f */ /* 0x000fe20003800000 */
[----:B-1----:R-:W-:Y:S01]  /*0790*/  ULEA UR6, UR6, UR7, 0x18 ;  /* 0x0000000706067291 */ /* 0x002fe2000f8ec0ff */
[----:B------:R-:W1:Y:S11]  /*07a0*/  FENCE.VIEW.ASYNC.S ;  /* 0x00000000000073c6 */ /* 0x000e760000000000 */
[----:B-1----:R2:W1:Y:S01]  /*07b0*/  SYNCS.EXCH.64 URZ, [UR6+0x60], UR10 ;  /* 0x0000600a06ff75b2 */ /* 0x0024620008000100 */
[----:B------:R2:W1:Y:S01]  /*07c0*/  SYNCS.EXCH.64 URZ, [UR6+0x80], UR4 ;  /* 0x0000800406ff75b2 */ /* 0x0004620008000100 */
[----:B------:R2:W1:Y:S01]  /*07d0*/  SYNCS.EXCH.64 URZ, [UR6+0x68], UR10 ;  /* 0x0000680a06ff75b2 */ /* 0x0004620008000100 */
[----:B------:R2:W1:Y:S01]  /*07e0*/  SYNCS.EXCH.64 URZ, [UR6+0x88], UR4 ;  /* 0x0000880406ff75b2 */ /* 0x0004620008000100 */
[----:B------:R2:W1:Y:S01]  /*07f0*/  SYNCS.EXCH.64 URZ, [UR6+0x70], UR10 ;  /* 0x0000700a06ff75b2 */ /* 0x0004620008000100 */
[----:B------:R2:W1:Y:S01]  /*0800*/  SYNCS.EXCH.64 URZ, [UR6+0x90], UR4 ;  /* 0x0000900406ff75b2 */ /* 0x0004620008000100 */
[----:B------:R2:W1:Y:S01]  /*0810*/  SYNCS.EXCH.64 URZ, [UR6+0x78], UR10 ;  /* 0x0000780a06ff75b2 */ /* 0x0004620008000100 */
[----:B------:R2:W1:Y:S02]  /*0820*/  SYNCS.EXCH.64 URZ, [UR6+0x98], UR4 ;  /* 0x0000980406ff75b2 */ /* 0x0004640008000100 */
[----:B--2---:R-:W-:Y:S01]  /*0830*/  NOP ;  /* 0x0000000000007918 */ /* 0x004fe20000000000 */
.L_x_10:
[----:B------:R-:W2:Y:S01]  /*0840*/  SHFL.IDX PT, R2, R94, RZ, 0x1f ;  /* 0x00001fff5e027589 */ /* 0x000ea200000e0000 */
[----:B------:R-:W-:Y:S01]  /*0850*/  NOP ;  /* 0x0000000000007918 */ /* 0x000fe20000000000 */
[----:B--2---:R-:W-:-:S13]  /*0860*/  ISETP.NE.AND P0, PT, R2, 0x3, PT ;  /* 0x000000030200780c */ /* 0x004fda0003f05270 */
[----:B------:R-:W-:Y:S05]  /*0870*/  @P0 BRA `(.L_x_11) ;  /* 0x0000000000300947 */ /* 0x000fea0003800000 */
[----:B-1----:R-:W1:Y:S01]  /*0880*/  S2UR UR5, SR_CgaCtaId ;  /* 0x00000000000579c3 */ /* 0x002e620000008800 */
        /* <DEDUP_REMOVED lines=8> */
[----:B-1----:R2:W1:Y:S01]  /*0910*/  SYNCS.EXCH.64 URZ, [UR5+0xa0], UR6 ;  /* 0x0000a00605ff75b2 */ /* 0x0024620008000100 */
[----:B------:R2:W1:Y:S02]  /*0920*/  SYNCS.EXCH.64 URZ, [UR5+0xa8], UR6 ;  /* 0x0000a80605ff75b2 */ /* 0x0004640008000100 */
[----:B--2---:R-:W-:Y:S01]  /*0930*/  NOP ;  /* 0x0000000000007918 */ /* 0x004fe20000000000 */
.L_x_11:
[----:B------:R-:W2:Y:S01]  /*0940*/  SHFL.IDX PT, R2, R94, RZ, 0x1f ;  /* 0x00001fff5e027589 */ /* 0x000ea200000e0000 */
[----:B------:R-:W-:Y:S01]  /*0950*/  NOP ;  /* 0x0000000000007918 */ /* 0x000fe20000000000 */
[----:B--2---:R-:W-:-:S13]  /*0960*/  ISETP.NE.AND P0, PT, R2, 0x4, PT ;  /* 0x000000040200780c */ /* 0x004fda0003f05270 */
[----:B------:R-:W-:Y:S05]  /*0970*/  @P0 BRA `(.L_x_12) ;  /* 0x00000000004c0947 */ /* 0x000fea0003800000 */
[----:B-1----:R-:W1:Y:S01]  /*0980*/  S2UR UR5, SR_CgaCtaId ;  /* 0x00000000000579c3 */ /* 0x002e620000008800 */
[----:B------:R-:W-:Y:S01]  /*0990*/  UMOV UR7, 0x100 ;  /* 0x0000010000077882 */ /* 0x000fe20000000000 */
[----:B------:R-:W-:Y:S01]  /*09a0*/  UMOV UR6, 0x400 ;  /* 0x0000040000067882 */ /* 0x000fe20000000000 */
[----:B------:R-:W-:Y:S01]  /*09b0*/  USEL UR7, UR7, 0xe0, UP2 ;  /* 0x000000e007077887 */ /* 0x000fe20009000000 */
[----:B------:R-:W-:Y:S01]  /*09c0*/  UMOV UR4, 0x1 ;  /* 0x0000000100047882 */ /* 0x000fe20000000000 */
[----:B------:R-:W-:Y:S01]  /*09d0*/  ELECT P0, URZ, PT ;  /* 0x0000000000ff782f */ /* 0x000fe20003800000 */
[----:B------:R-:W-:-:S04]  /*09e0*/  UIADD3 UR10, UPT, UPT, -UR4, 0x100000, URZ ;  /* 0x00100000040a7890 */ /* 0x000fc8000fffe1ff */
[----:B------:R-:W-:Y:S02]  /*09f0*/  USHF.L.U32 UR11, UR10, 0xb, URZ ;  /* 0x0000000b0a0b7899 */ /* 0x000fe400080006ff */
[----:B------:R-:W-:Y:S02]  /*0a00*/  USHF.L.U32 UR10, UR10, 0x1, URZ ;  /* 0x000000010a0a7899 */ /* 0x000fe400080006ff */
[----:B-1----:R-:W-:Y:S02]  /*0a10*/  ULEA UR5, UR5, UR6, 0x18 ;  /* 0x0000000605057291 */ /* 0x002fe4000f8ec0ff */
[----:B------:R-:W-:-:S04]  /*0a20*/  UIADD3 UR6, UPT, UPT, -UR7, 0x100000, URZ ;  /* 0x0010000007067890 */ /* 0x000fc8000fffe1ff */
[----:B------:R-:W-:Y:S02]  /*0a30*/  USHF.L.U32 UR7, UR6, 0xb, URZ ;  /* 0x0000000b06077899 */ /* 0x000fe400080006ff */
[----:B------:R-:W-:Y:S01]  /*0a40*/  USHF.L.U32 UR6, UR6, 0x1, URZ ;  /* 0x0000000106067899 */ /* 0x000fe200080006ff */
[----:B------:R-:W1:Y:S03]  /*0a50*/  FENCE.VIEW.ASYNC.S ;  /* 0x00000000000073c6 */ /* 0x000e660000000000 */
[----:B-1----:R2:W1:Y:S08]  /*0a60*/  SYNCS.EXCH.64 URZ, [UR5+0xb0], UR10 ;  /* 0x0000b00a05ff75b2 */ /* 0x0024700008000100 */
[----:B------:R2:W1:Y:S01]  /*0a70*/  SYNCS.EXCH.64 URZ, [UR5+0xc0], UR6 ;  /* 0x0000c00605ff75b2 */ /* 0x0004620008000100 */
[----:B------:R2:W1:Y:S01]  /*0a80*/  SYNCS.EXCH.64 URZ, [UR5+0xb8], UR10 ;  /* 0x0000b80a05ff75b2 */ /* 0x0004620008000100 */
[----:B------:R2:W1:Y:S02]  /*0a90*/  SYNCS.EXCH.64 URZ, [UR5+0xc8], UR6 ;  /* 0x0000c80605ff75b2 */ /* 0x0004640008000100 */
[----:B--2---:R-:W-:Y:S01]  /*0aa0*/  NOP ;  /* 0x0000000000007918 */ /* 0x004fe20000000000 */
.L_x_12:
        /* <DEDUP_REMOVED lines=20> */
[----:B------:R2:W1:Y:S02]  /*0bf0*/  SYNCS.EXCH.64 URZ, [UR6+0xe8], UR4 ;  /* 0x0000e80406ff75b2 */ /* 0x0004640008000100 */
[----:B--2---:R-:W-:Y:S01]  /*0c00*/  NOP ;  /* 0x0000000000007918 */ /* 0x004fe20000000000 */
.L_x_13:
[----:B------:R-:W2:Y:S01]  /*0c10*/  SHFL.IDX PT, R2, R94, RZ, 0x1f ;  /* 0x00001fff5e027589 */ /* 0x000ea200000e0000 */
[----:B------:R-:W1:Y:S01]  /*0c20*/  S2UR UR11, SR_CTAID.X ;  /* 0x00000000000b79c3 */ /* 0x000e620000002500 */
[----:B------:R-:W-:Y:S01]  /*0c30*/  NOP ;  /* 0x0000000000007918 */ /* 0x000fe20000000000 */
[----:B--2---:R-:W-:-:S13]  /*0c40*/  ISETP.NE.AND P0, PT, R2, 0x3, PT ;  /* 0x000000030200780c */ /* 0x004fda0003f05270 */
[----:B-1----:R-:W-:Y:S05]  /*0c50*/  @P0 BRA `(.L_x_14) ;  /* 0x0000000000380947 */ /* 0x002fea0003800000 */
        /* <DEDUP_REMOVED lines=9> */
[----:B-1----:R1:W2:Y:S01]  /*0cf0*/  SYNCS.EXCH.64 URZ, [UR5+0xf0], UR6 ;  /* 0x0000f00605ff75b2 */ /* 0x0022a20008000100 */
[----:B------:R1:W1:Y:S01]  /*0d00*/  SYNCS.EXCH.64 URZ, [UR5+0x100], UR6 ;  /* 0x0001000605ff75b2 */ /* 0x0002620008000100 */
[----:B------:R1:W1:Y:S01]  /*0d10*/  SYNCS.EXCH.64 URZ, [UR5+0xf8], UR6 ;  /* 0x0000f80605ff75b2 */ /* 0x0002620008000100 */
[----:B------:R1:W1:Y:S01]  /*0d20*/  SYNCS.EXCH.64 URZ, [UR5+0x108], UR6 ;  /* 0x0001080605ff75b2 */ /* 0x0002620008000100 */
[----:B------:R-:W-:Y:S01]  /*0d30*/  NOP ;  /* 0x0000000000007918 */ /* 0x000fe20000000000 */
.L_x_14:
[----:B------:R-:W3:Y:S01]  /*0d40*/  S2UR UR4, SR_CTAID.Y ;  /* 0x00000000000479c3 */ /* 0x000ee20000002600 */
[----:B------:R-:W-:-:S05]  /*0d50*/  CS2R.32 R88, SR_CgaSize ;  /* 0x0000000000587805 */ /* 0x000fca0000008a00 */
[----:B------:R-:W-:-:S05]  /*0d60*/  IMAD R88, R88, -0xa0, RZ ;  /* 0xffffff6058587824 */ /* 0x000fca00078e02ff */
[----:B-1----:R-:W-:-:S14]  /*0d70*/  R2UR UR5, R88 ;  /* 0x00000000580572ca */ /* 0x002fdc00000e0000 */
[----:B------:R-:W1:Y:S01]  /*0d80*/  LDCU UR5, c[0x0][UR5+0x2b4] ;  /* 0x00005680050577ac */ /* 0x000e620008000800 */
[----:B------:R-:W-:Y:S01]  /*0d90*/  I2FP.F32.U32 R5, UR11 ;  /* 0x0000000b00057c45 */ /* 0x000fe20008201000 */
[----:B------:R-:W-:Y:S01]  /*0da0*/  NOP ;  /* 0x0000000000007918 */ /* 0x000fe20000000000 */
[----:B------:R-:W-:-:S05]  /*0db0*/  CS2R.32 R88, SR_CgaSize ;  /* 0x0000000000587805 */ /* 0x000fca0000008a00 */
[----:B------:R-:W-:-:S05]  /*0dc0*/  IMAD R88, R88, -0xa0, RZ ;  /* 0xffffff6058587824 */ /* 0x000fca00078e02ff */
[----:B------:R-:W-:-:S14]  /*0dd0*/  R2UR UR6, R88 ;  /* 0x00000000580672ca */ /* 0x000fdc00000e0000 */
[----:B------:R-:W4:Y:S01]  /*0de0*/  LDCU UR6, c[0x0][UR6+0x2b0] ;  /* 0x00005600060677ac */ /* 0x000f220008000800 */
[----:B------:R-:W2:Y:S01]  /*0df0*/  LDC R10, c[0x0][0xd24] ;  /* 0x00034900ff0a7b82 */ /* 0x000ea20000000800 */
[----:B------:R-:W-:-:S05]  /*0e00*/  CS2R.32 R2, SR_CgaSize ;  /* 0x0000000000027805 */ /* 0x000fca0000008a00 */
[----:B------:R-:W-:-:S06]  /*0e10*/  IMAD R2, R2, -0xa0, RZ ;  /* 0xffffff6002027824 */ /* 0x000fcc00078e02ff */
[----:B------:R-:W2:Y:S01]  /*0e20*/  LDC R2, c[0x0][R2+0x2a4] ;  /* 0x0000a90002027b82 */ /* 0x000ea20000000800 */
[----:B----4-:R-:W-:Y:S01]  /*0e30*/  FMUL R5, R5, UR6 ;  /* 0x0000000605057c20 */ /* 0x010fe20008400000 */
[----:B---3--:R-:W-:Y:S02]  /*0e40*/  I2FP.F32.U32 R4, UR4 ;  /* 0x0000000400047c45 */ /* 0x008fe40008201000 */
[----:B------:R-:W-:-:S05]  /*0e50*/  CS2R.32 R3, SR_CgaSize ;  /* 0x0000000000037805 */ /* 0x000fca0000008a00 */
[----:B------:R-:W-:-:S06]  /*0e60*/  IMAD R3, R3, -0xa0, RZ ;  /* 0xffffff6003037824 */ /* 0x000fcc00078e02ff */
[----:B------:R-:W3:Y:S01]  /*0e70*/  LDC R3, c[0x0][R3+0x2a0] ;  /* 0x0000a80003037b82 */ /* 0x000ee20000000800 */
[----:B------:R-:W-:Y:S01]  /*0e80*/  MOV R24, UR4 ;  /* 0x0000000400187c02 */ /* 0x000fe20008000f00 */
[----:B------:R-:W4:Y:S01]  /*0e90*/  F2I.U32.TRUNC.NTZ R88, R5 ;  /* 0x0000000500587305 */ /* 0x000f22000020f000 */
[----:B-1----:R-:W-:-:S05]  /*0ea0*/  FMUL R4, R4, UR5 ;  /* 0x0000000504047c20 */ /* 0x002fca0008400000 */
[----:B--2---:R-:W-:Y:S01]  /*0eb0*/  BAR.SYNC.DEFER_BLOCKING 0x0 ;  /* 0x0000000000007b1d */ /* 0x004fe20000010000 */
[----:B------:R-:W-:-:S05]  /*0ec0*/  ISETP.GE.AND P0, PT, R10, 0x1, PT ;  /* 0x000000010a00780c */ /* 0x000fca0003f06270 */
[----:B------:R-:W1:Y:S02]  /*0ed0*/  F2I.U32.TRUNC.NTZ R81, R4 ;  /* 0x0000000400517305 */ /* 0x000e64000020f000 */
[----:B------:R-:W2:Y:S01]  /*0ee0*/  S2UR UR36, SR_CTAID.Z ;  /* 0x00000000002479c3 */ /* 0x000ea20000002700 */
[----:B----4-:R-:W-:-:S05]  /*0ef0*/  IADD3 R88, PT, PT, -R88, RZ, RZ ;  /* 0x000000ff58587210 */ /* 0x010fca0007ffe1ff */
[----:B---3--:R-:W-:Y:S01]  /*0f00*/  IMAD R88, R3, R88, UR11 ;  /* 0x0000000b03587e24 */ /* 0x008fe2000f8e0258 */
[----:B-1----:R-:W-:-:S05]  /*0f10*/  IADD3 R81, PT, PT, -R81, RZ, RZ ;  /* 0x000000ff51517210 */ /* 0x002fca0007ffe1ff */
[----:B------:R-:W-:Y:S01]  /*0f20*/  IMAD R81, R2, R81, UR4 ;  /* 0x0000000402517e24 */ /* 0x000fe2000f8e0251 */
[----:B--2---:R-:W-:Y:S06]  /*0f30*/  @!P0 BRA `(.L_x_15) ;  /* 0x0000000000c08947 */ /* 0x004fec0003800000 */
[----:B------:R-:W1:Y:S01]  /*0f40*/  LDC.64 R4, c[0x0][0xd18] ;  /* 0x00034600ff047b82 */ /* 0x000e620000000a00 */
[----:B------:R-:W-:-:S07]  /*0f50*/  ISETP.NE.AND P0, PT, R10, 0x1, PT ;  /* 0x000000010a00780c */ /* 0x000fce0003f05270 */
[----:B------:R-:W2:Y:S08]  /*0f60*/  LDC R9, c[0x0][0xd0c] ;  /* 0x00034300ff097b82 */ /* 0x000eb00000000800 */
[----:B------:R-:W3:Y:S08]  /*0f70*/  LDC R13, c[0x0][0x370] ;  /* 0x0000dc00ff0d7b82 */ /* 0x000ef00000000800 */
[----:B------:R-:W4:Y:S01]  /*0f80*/  LDC R11, c[0x0][0x374] ;  /* 0x0000dd00ff0b7b82 */ /* 0x000f220000000800 */
[----:B-1----:R-:W-:-:S07]  /*0f90*/  ISETP.NE.AND P1, PT, R4, 0x1, PT ;  /* 0x000000010400780c */ /* 0x002fce0003f25270 */
[----:B------:R-:W3:Y:S01]  /*0fa0*/  LDC.64 R6, c[0x0][0xd10] ;  /* 0x00034400ff067b82 */ /* 0x000ee20000000a00 */
[----:B--2---:R-:W-:-:S07]  /*0fb0*/  ISETP.NE.AND P2, PT, R9, 0x1, PT ;  /* 0x000000010900780c */ /* 0x004fce0003f45270 */
[----:B------:R-:W1:Y:S08]  /*0fc0*/  LDC R8, c[0x0][0xd20] ;  /* 0x00034800ff087b82 */ /* 0x000e700000000800 */
[----:B------:R-:W2:Y:S01]  /*0fd0*/  LDC.64 R2, c[0x0][0xd28] ;  /* 0x00034a00ff027b82 */ /* 0x000ea20000000a00 */
[----:B----4-:R-:W-:-:S04]  /*0fe0*/  IMAD.HI.U32 R15, R11, R5, RZ ;  /* 0x000000050b0f7227 */ /* 0x010fc800078e00ff */
[----:B------:R-:W-:-:S04]  /*0ff0*/  IMAD.HI.U32 R5, R24, R5, RZ ;  /* 0x0000000518057227 */ /* 0x000fc800078e00ff */
[----:B---3--:R-:W-:-:S04]  /*1000*/  IMAD.HI.U32 R12, R13, R6, RZ ;  /* 0x000000060d0c7227 */ /* 0x008fc800078e00ff */
[----:B------:R-:W-:Y:S01]  /*1010*/  IMAD.HI.U32 R6, R6, UR11, RZ ;  /* 0x0000000b06067c27 */ /* 0x000fe2000f8e00ff */
[-C--:B------:R-:W-:Y:S02]  /*1020*/  @P2 SHF.R.U32.HI R13, RZ, R7.reuse, R12 ;  /* 0x00000007ff0d2219 */ /* 0x080fe4000001160c */
[-C--:B-1----:R-:W-:Y:S02]  /*1030*/  @P1 SHF.R.U32.HI R11, RZ, R8.reuse, R15 ;  /* 0x00000008ff0b1219 */ /* 0x082fe4000001160f */
[----:B------:R-:W-:Y:S01]  /*1040*/  SHF.R.U32.HI R6, RZ, R7, R6 ;  /* 0x00000007ff067219 */ /* 0x000fe20000011606 */
[----:B------:R-:W-:Y:S01]  /*1050*/  IMAD.U32 R7, RZ, RZ, UR11 ;  /* 0x0000000bff077e24 */ /* 0x000fe2000f8e00ff */
[----:B------:R-:W-:Y:S01]  /*1060*/  SHF.R.U32.HI R5, RZ, R8, R5 ;  /* 0x00000008ff057219 */ /* 0x000fe20000011605 */
[----:B--2---:R-:W-:-:S03]  /*1070*/  IMAD.HI.U32 R12, R11, R2, RZ ;  /* 0x000000020b0c7227 */ /* 0x004fc600078e00ff */
[----:B------:R-:W-:Y:S02]  /*1080*/  SEL R5, R24, R5, !P1 ;  /* 0x0000000518057207 */ /* 0x000fe40004800000 */
[----:B------:R-:W-:Y:S01]  /*1090*/  SEL R7, R7, R6, !P2 ;  /* 0x0000000607077207 */ /* 0x000fe20005000000 */
[----:B------:R-:W-:Y:S01]  /*10a0*/  IMAD.HI.U32 R14, R13, R2, RZ ;  /* 0x000000020d0e7227 */ /* 0x000fe200078e00ff */
[----:B------:R-:W-:-:S04]  /*10b0*/  @P0 SHF.R.U32.HI R11, RZ, R3, R12 ;  /* 0x00000003ff0b0219 */ /* 0x000fc8000001160c */
[----:B------:R-:W-:Y:S01]  /*10c0*/  @P0 SHF.R.U32.HI R13, RZ, R3, R14 ;  /* 0x00000003ff0d0219 */ /* 0x000fe2000001160e */
[----:B------:R-:W-:-:S04]  /*10d0*/  IMAD R11, R11, R10, RZ ;  /* 0x0000000a0b0b7224 */ /* 0x000fc800078e02ff */
[----:B------:R-:W-:Y:S01]  /*10e0*/  IMAD R6, R13, R10, RZ ;  /* 0x0000000a0d067224 */ /* 0x000fe200078e02ff */
[----:B------:R-:W-:-:S04]  /*10f0*/  ISETP.GE.AND P1, PT, R5, R11, PT ;  /* 0x0000000b0500720c */ /* 0x000fc80003f26270 */
[----:B------:R-:W-:Y:S01]  /*1100*/  ISETP.GE.OR P1, PT, R7, R6, P1 ;  /* 0x000000060700720c */ /* 0x000fe20000f26670 */
[----:B------:R-:W-:-:S05]  /*1110*/  IMAD.HI.U32 R6, R5, R2, RZ ;  /* 0x0000000205067227 */ /* 0x000fca00078e00ff */
[----:B------:R-:W-:-:S04]  /*1120*/  SHF.R.U32.HI R6, RZ, R3, R6 ;  /* 0x00000003ff067219 */ /* 0x000fc80000011606 */
[----:B------:R-:W-:-:S03]  /*1130*/  SEL R6, R5, R6, !P0 ;  /* 0x0000000605067207 */ /* 0x000fc60004000000 */
[----:B------:R-:W-:-:S04]  /*1140*/  @!P1 IMAD.HI.U32 R8, R7, R2, RZ ;  /* 0x0000000207089227 */ /* 0x000fc800078e00ff */
[----:B------:R-:W-:Y:S01]  /*1150*/  IMAD.MOV R2, RZ, RZ, -R6 ;  /* 0x000000ffff027224 */ /* 0x000fe200078e0a06 */
[----:B------:R-:W-:-:S03]  /*1160*/  @!P1 SHF.R.U32.HI R8, RZ, R3, R8 ;  /* 0x00000003ff089219 */ /* 0x000fc60000011608 */
[----:B------:R-:W-:Y:S01]  /*1170*/  IMAD R2, R10, R2, R5 ;  /* 0x000000020a027224 */ /* 0x000fe200078e0205 */
[----:B------:R-:W-:-:S04]  /*1180*/  @!P1 SEL R3, R7, R8, !P0 ;  /* 0x0000000807039207 */ /* 0x000fc80004000000 */
[----:B------:R-:W-:Y:S01]  /*1190*/  @!P1 IADD3 R6, PT, PT, R6, -R3, RZ ;  /* 0x8000000306069210 */ /* 0x000fe20007ffe0ff */
[----:B------:R-:W-:Y:S01]  /*11a0*/  @!P1 IMAD R13, R2, R13, R3 ;  /* 0x0000000d020d9224 */ /* 0x000fe200078e0203 */
[----:B------:R-:W-:Y:S01]  /*11b0*/  IADD3 R3, PT, PT, -R5, RZ, RZ ;  /* 0x000000ff05037210 */ /* 0x000fe20007ffe1ff */
[--C-:B------:R-:W-:Y:S02]  /*11c0*/  IMAD.MOV R2, RZ, RZ, -R7.reuse ;  /* 0x000000ffff027224 */ /* 0x100fe400078e0a07 */
[----:B------:R-:W-:Y:S01]  /*11d0*/  @!P1 IMAD R5, R6, R10, R7 ;  /* 0x0000000a06059224 */ /* 0x000fe200078e0207 */
[----:B------:R-:W-:Y:S01]  /*11e0*/  @!P1 MOV R7, R13 ;  /* 0x0000000d00079202 */ /* 0x000fe20000000f00 */
[----:B------:R-:W-:Y:S02]  /*11f0*/  IMAD R2, R9, R2, UR11 ;  /* 0x0000000b09027e24 */ /* 0x000fe4000f8e0202 */
[----:B------:R-:W-:Y:S02]  /*1200*/  IMAD R3, R4, R3, R24 ;  /* 0x0000000304037224 */ /* 0x000fe400078e0218 */
[----:B------:R-:W-:-:S02]  /*1210*/  IMAD R2, R7, R9, R2 ;  /* 0x0000000907027224 */ /* 0x000fc400078e0202 */
[----:B------:R-:W-:-:S03]  /*1220*/  IMAD R24, R5, R4, R3 ;  /* 0x0000000405187224 */ /* 0x000fc600078e0203 */
[----:B------:R-:W-:Y:S02]  /*1230*/  R2UR UR11, R2 ;  /* 0x00000000020b72ca */ /* 0x000fe400000e0000 */
.L_x_15:
[----:B------:R-:W1:Y:S02]  /*1240*/  LDCU UR4, c[0x0][0xd30] ;  /* 0x0001a600ff0477ac */ /* 0x000e640008000800 */
[----:B-1----:R-:W-:-:S09]  /*1250*/  UISETP.NE.AND UP1, UPT, UR4, 0x1, UPT ;  /* 0x000000010400788c */ /* 0x002fd2000bf25270 */
[----:B------:R-:W-:Y:S05]  /*1260*/  BRA.U UP1, `(.L_x_16) ;  /* 0x0000000101487547 */ /* 0x000fea000b800000 */
[----:B------:R-:W1:Y:S08]  /*1270*/  LDC.64 R4, c[0x0][0xd10] ;  /* 0x00034400ff047b82 */ /* 0x000e700000000a00 */
[----:B------:R-:W2:Y:S08]  /*1280*/  LDC.64 R2, c[0x0][0xd18] ;  /* 0x00034600ff027b82 */ /* 0x000eb00000000a00 */
[----:B------:R-:W3:Y:S08]  /*1290*/  LDC R6, c[0x0][0xd20] ;  /* 0x00034800ff067b82 */ /* 0x000ef00000000800 */
[----:B------:R-:W4:Y:S01]  /*12a0*/  LDC R7, c[0x0][0xd0c] ;  /* 0x00034300ff077b82 */ /* 0x000f220000000800 */
[----:B-1----:R-:W-:-:S05]  /*12b0*/  IMAD.HI.U32 R4, R4, UR11, RZ ;  /* 0x0000000b04047c27 */ /* 0x002fca000f8e00ff */
[----:B------:R-:W-:Y:S01]  /*12c0*/  SHF.R.U32.HI R4, RZ, R5, R4 ;  /* 0x00000005ff047219 */ /* 0x000fe20000011604 */
[----:B--2---:R-:W-:Y:S01]  /*12d0*/  IMAD.HI.U32 R3, R24, R3, RZ ;  /* 0x0000000318037227 */ /* 0x004fe200078e00ff */
[----:B------:R-:W-:-:S04]  /*12e0*/  ISETP.NE.AND P0, PT, R2, 0x1, PT ;  /* 0x000000010200780c */ /* 0x000fc80003f05270 */
[----:B---3--:R-:W-:Y:S01]  /*12f0*/  SHF.R.U32.HI R5, RZ, R6, R3 ;  /* 0x00000006ff057219 */ /* 0x008fe20000011603 */
[----:B------:R-:W-:Y:S01]  /*1300*/  IMAD.U32 R3, RZ, RZ, UR11 ;  /* 0x0000000bff037e24 */ /* 0x000fe2000f8e00ff */
[----:B----4-:R-:W-:-:S04]  /*1310*/  ISETP.NE.AND P1, PT, R7, 0x1, PT ;  /* 0x000000010700780c */ /* 0x010fc80003f25270 */
[----:B------:R-:W-:Y:S02]  /*1320*/  SEL R3, R3, R4, !P1 ;  /* 0x0000000403037207 */ /* 0x000fe40004800000 */
[----:B------:R-:W-:-:S05]  /*1330*/  SEL R4, R24, R5, !P0 ;  /* 0x0000000518047207 */ /* 0x000fca0004000000 */
[----:B------:R-:W-:Y:S02]  /*1340*/  IMAD.IADD R6, R4, 0x1, -R3 ;  /* 0x0000000104067824 */ /* 0x000fe400078e0a03 */
[----:B------:R-:W-:Y:S02]  /*1350*/  IMAD.IADD R3, R3, 0x1, -R4 ;  /* 0x0000000103037824 */ /* 0x000fe400078e0a04 */
[----:B------:R-:W-:Y:S02]  /*1360*/  IMAD R6, R6, R7, UR11 ;  /* 0x0000000b06067e24 */ /* 0x000fe4000f8e0207 */
[----:B------:R-:W-:-:S03]  /*1370*/  IMAD R24, R3, R2, R24 ;  /* 0x0000000203187224 */ /* 0x000fc600078e0218 */
[----:B------:R-:W-:-:S15]  /*1380*/  R2UR UR11, R6 ;  /* 0x00000000060b72ca */ /* 0x000fde00000e0000 */
.L_x_16:
[----:B------:R-:W1:Y:S01]  /*1390*/  LDCU UR5, c[0x0][0x38c] ;  /* 0x00007180ff0577ac */ /* 0x000e620008000800 */
[----:B------:R-:W2:Y:S08]  /*13a0*/  S2UR UR37, SR_CgaCtaId ;  /* 0x00000000002579c3 */ /* 0x000eb00000008800 */
[----:B------:R-:W-:Y:S01]  /*13b0*/  BAR.SYNC.DEFER_BLOCKING 0x0 ;  /* 0x0000000000007b1d */ /* 0x000fe20000010000 */
[----:B------:R-:W-:Y:S01]  /*13c0*/  ISETP.NE.OR P4, PT, R0, 0x2, !P4 ;  /* 0x000000020000780c */ /* 0x000fe20006785670 */
[----:B------:R-:W-:Y:S01]  /*13d0*/  UISETP.NE.AND UP1, UPT, UR8, 0x2, UPT ;  /* 0x000000020800788c */ /* 0x000fe2000bf25270 */
[----:B------:R-:W-:-:S05]  /*13e0*/  LOP3.LUT R0, R103, 0x1f, RZ, 0xc0, !PT ;  /* 0x0000001f67007812 */ /* 0x000fca00078ec0ff */
[----:B------:R-:W3:Y:S01]  /*13f0*/  LDC R2, c[0x0][0xd24] ;  /* 0x00034900ff027b82 */ /* 0x000ee20000000800 */
[----:B-1----:R-:W-:-:S04]  /*1400*/  UIADD3 UR5, UPT, UPT, UR5, 0x7f, URZ ;  /* 0x0000007f05057890 */ /* 0x002fc8000fffe0ff */
[----:B------:R-:W-:-:S04]  /*1410*/  USHF.R.S32.HI UR4, URZ, 0x1f, UR5 ;  /* 0x0000001fff047899 */ /* 0x000fc80008011405 */
[----:B------:R-:W-:-:S04]  /*1420*/  ULEA.HI UR4, UR4, UR5, URZ, 0x7 ;  /* 0x0000000504047291 */ /* 0x000fc8000f8f38ff */
[----:B------:R-:W-:Y:S01]  /*1430*/  USHF.R.S32.HI UR14, URZ, 0x7, UR4 ;  /* 0x00000007ff0e7899 */ /* 0x000fe20008011404 */
[----:B--2---:R-:W-:Y:S11]  /*1440*/  BRA.U UP1, `(.L_x_17) ;  /* 0x0000000d01c07547 */ /* 0x004ff6000b800000 */
[----:B------:R-:W1:Y:S01]  /*1450*/  LDC R3, c[0x0][0x370] ;  /* 0x0000dc00ff037b82 */ /* 0x000e620000000800 */
[----:B------:R-:W-:Y:S01]  /*1460*/  PLOP3.LUT P1, PT, PT, PT, UP2, 0x80, 0x8 ;  /* 0x000000000008781c */ /* 0x000fe20003f2f028 */
[----:B------:R-:W-:Y:S01]  /*1470*/  UISETP.LT.AND UP0, UPT, UR14, 0x1, UPT ;  /* 0x000000010e00788c */ /* 0x000fe2000bf01270 */
[----:B------:R-:W-:Y:S01]  /*1480*/  IMAD.MOV.U32 R16, RZ, RZ, 0x1 ;  /* 0x00000001ff107424 */ /* 0x000fe200078e00ff */
[----:B------:R-:W-:Y:S02]  /*1490*/  CS2R R14, SRZ ;  /* 0x00000000000e7805 */ /* 0x000fe4000001ff00 */
[----:B------:R-:W-:Y:S01]  /*14a0*/  PLOP3.LUT P1, PT, P1, PT, PT, 0x8, 0x80 ;  /* 0x000000000080781c */ /* 0x000fe20000f2e170 */
[----:B------:R-:W-:Y:S01]  /*14b0*/  IMAD.MOV.U32 R13, RZ, RZ, RZ ;  /* 0x000000ffff0d7224 */ /* 0x000fe200078e00ff */
[----:B------:R-:W2:Y:S01]  /*14c0*/  LDCU.64 UR30, c[0x0][0x348] ;  /* 0x00006900ff1e77ac */ /* 0x000ea20008000a00 */
[----:B------:R-:W4:Y:S01]  /*14d0*/  S2UR UR4, SR_CgaCtaId ;  /* 0x00000000000479c3 */ /* 0x000f220000008800 */
[----:B------:R-:W-:Y:S01]  /*14e0*/  IMAD.MOV.U32 R12, RZ, RZ, 0x1 ;  /* 0x00000001ff0c7424 */ /* 0x000fe200078e00ff */
[----:B------:R-:W-:Y:S01]  /*14f0*/  USEL UR14, UR14, 0x1, !UP0 ;  /* 0x000000010e0e7887 */ /* 0x000fe2000c000000 */
[----:B------:R-:W-:Y:S01]  /*1500*/  UMOV UR7, URZ ;  /* 0x000000ff00077c82 */ /* 0x000fe20008000000 */
[----:B------:R-:W-:-:S04]  /*1510*/  UMOV UR6, 0x400 ;  /* 0x0000040000067882 */ /* 0x000fc80000000000 */
[----:B------:R-:W1:Y:S06]  /*1520*/  LDC R0, c[0x0][0x374] ;  /* 0x0000dd00ff007b82 */ /* 0x000e6c0000000800 */
.L_x_27:
[----:B------:R-:W-:-:S03]  /*1530*/  UISETP.NE.AND UP0, UPT, UR37, URZ, UPT ;  /* 0x000000ff2500728c */ /* 0x000fc6000bf05270 */
[----:B----4-:R-:W-:Y:S02]  /*1540*/  UMOV UR37, UR4 ;  /* 0x0000000400257c82 */ /* 0x010fe40008000000 */
[----:B------:R-:W-:-:S04]  /*1550*/  ULEA UR5, UR37, UR6, 0x18 ;  /* 0x0000000625057291 */ /* 0x000fc8000f8ec0ff */
[----:B------:R-:W-:Y:S08]  /*1560*/  BRA.U UP0, `(.L_x_18) ;  /* 0x0000000100347547 */ /* 0x000ff0000b800000 */
[----:B------:R-:W4:Y:S01]  /*1570*/  S2R R4, SR_CgaCtaId ;  /* 0x0000000000047919 */ /* 0x000f220000008800 */
[----:B------:R-:W-:-:S04]  /*1580*/  MOV R5, 0x400 ;  /* 0x0000040000057802 */ /* 0x000fc80000000f00 */
[----:B----4-:R-:W-:Y:S02]  /*1590*/  LEA R4, R4, R5, 0x18 ;  /* 0x0000000504047211 */ /* 0x010fe400078ec0ff */
[----:B------:R-:W-:-:S03]  /*15a0*/  SHF.L.U32 R5, R12, 0x1f, RZ ;  /* 0x0000001f0c057819 */ /* 0x000fc600000006ff */
[----:B------:R-:W-:-:S04]  /*15b0*/  IMAD R4, R13, 0x8, R4 ;  /* 0x000000080d047824 */ /* 0x000fc800078e0204 */
[----:B------:R-:W4:Y:S02]  /*15c0*/  SYNCS.PHASECHK.TRANS64.TRYWAIT P0, [R4+URZ+0x100], R5 ;  /* 0x00010005040075a7 */ /* 0x000f2400080011ff */
[----:B----4-:R-:W-:Y:S05]  /*15d0*/  @!P0 BRA `(.L_x_19) ;  /* 0x0000007c00cc8947 */ /* 0x010fea0003800000 */
.L_x_123:
[----:B------:R1:W-:Y:S01]  /*15e0*/  SYNCS.ARRIVE.TRANS64.A1T0 RZ, [R4+URZ+0xf0], RZ ;  /* 0x0000f0ff04ff79a7 */ /* 0x0003e200081000ff */
[----:B------:R-:W-:-:S05]  /*15f0*/  VIADD R13, R13, 0x1 ;  /* 0x000000010d0d7836 */ /* 0x000fca0000000000 */
[----:B------:R-:W-:-:S04]  /*1600*/  ISETP.NE.AND P0, PT, R13, 0x2, PT ;  /* 0x000000020d00780c */ /* 0x000fc80003f05270 */
[----:B----4-:R-:W-:Y:S02]  /*1610*/  SEL R5, RZ, 0x1, P0 ;  /* 0x00000001ff057807 */ /* 0x010fe40000000000 */
[----:B------:R-:W-:Y:S02]  /*1620*/  SEL R13, R13, RZ, P0 ;  /* 0x000000ff0d0d7207 */ /* 0x000fe40000000000 */
[----:B------:R-:W-:-:S07]  /*1630*/  LOP3.LUT R12, R12, R5, RZ, 0x3c, !PT ;  /* 0x000000050c0c7212 */ /* 0x000fce00078e3cff */
.L_x_18:
[----:B------:R-:W-:Y:S01]  /*1640*/  ULEA UR8, UR7, UR5, 0x3 ;  /* 0x0000000507087291 */ /* 0x000fe2000f8e18ff */
[----:B-1----:R-:W-:-:S08]  /*1650*/  SHF.L.U32 R4, R16, 0x1f, RZ ;  /* 0x0000001f10047819 */ /* 0x002fd000000006ff */
[----:B------:R1:W4:Y:S02]  /*1660*/  SYNCS.PHASECHK.TRANS64.TRYWAIT P0, [UR8+0x30], R4 ;  /* 0x00003004ff0075a7 */ /* 0x0003240008001108 */
[----:B------:R-:W2:Y:S02]  /*1670*/  LDCU UR8, c[0x0][0x38c] ;  /* 0x00007180ff0877ac */ /* 0x000ea40008000800 */
[----:B--2---:R-:W-:-:S09]  /*1680*/  UISETP.GE.AND UP0, UPT, UR8, 0x1, UPT ;  /* 0x000000010800788c */ /* 0x004fd2000bf06270 */
[----:B-1----:R-:W-:Y:S05]  /*1690*/  BRA.U !UP0, `(.L_x_20) ;  /* 0x0000000108c07547 */ /* 0x002fea000b800000 */
[----:B------:R-:W-:Y:S01]  /*16a0*/  R2UR UR19, R24 ;  /* 0x00000000181372ca */ /* 0x000fe200000e0000 */
[----:B------:R-:W-:Y:S01]  /*16b0*/  UIADD3 UR28, UP2, UPT, UR30, 0x80, URZ ;  /* 0x000000801e1c7890 */ /* 0x000fe2000ff5e0ff */
[----:B------:R-:W-:Y:S01]  /*16c0*/  @!P4 MOV R5, 0x6800 ;  /* 0x000068000005c802 */ /* 0x000fe20000000f00 */
[----:B------:R-:W-:Y:S02]  /*16d0*/  UIADD3 UR26, UP1, UPT, UR30, 0x280, URZ ;  /* 0x000002801e1a7890 */ /* 0x000fe4000ff3e0ff */
[----:B------:R-:W-:Y:S02]  /*16e0*/  UIADD3 UR24, UP0, UPT, UR30, 0x180, URZ ;  /* 0x000001801e187890 */ /* 0x000fe4000ff1e0ff */
[----:B------:R-:W-:Y:S02]  /*16f0*/  USHF.L.U32 UR35, UR11, 0x7, URZ ;  /* 0x000000070b237899 */ /* 0x000fe400080006ff */
[----:B------:R-:W-:Y:S02]  /*1700*/  UIADD3.X UR29, UPT, UPT, URZ, UR31, URZ, UP2, !UPT ;  /* 0x0000001fff1d7290 */ /* 0x000fe400097fe4ff */
[----:B------:R-:W-:-:S02]  /*1710*/  UIADD3.X UR27, UPT, UPT, URZ, UR31, URZ, UP1, !UPT ;  /* 0x0000001fff1b7290 */ /* 0x000fc40008ffe4ff */
[----:B------:R-:W-:Y:S02]  /*1720*/  UIADD3.X UR25, UPT, UPT, URZ, UR31, URZ, UP0, !UPT ;  /* 0x0000001fff197290 */ /* 0x000fe400087fe4ff */
[----:B------:R-:W-:Y:S01]  /*1730*/  USHF.L.U32 UR19, UR19, 0x7, URZ ;  /* 0x0000000713137899 */ /* 0x000fe200080006ff */
[----:B------:R-:W-:Y:S01]  /*1740*/  UMOV UR15, UR7 ;  /* 0x00000007000f7c82 */ /* 0x000fe20008000000 */
[----:B------:R-:W-:Y:S01]  /*1750*/  UMOV UR12, URZ ;  /* 0x000000ff000c7c82 */ /* 0x000fe20008000000 */
[----:B------:R-:W-:-:S09]  /*1760*/  UMOV UR10, URZ ;  /* 0x000000ff000a7c82 */ /* 0x000fd20008000000 */
.L_x_23:
[----:B------:R-:W-:Y:S01]  /*1770*/  ULEA UR33, UR15, UR5, 0x3 ;  /* 0x000000050f217291 */ /* 0x000fe2000f8e18ff */
[----:B-1--4-:R-:W-:Y:S11]  /*1780*/  @P0 BRA `(.L_x_21) ;  /* 0x00000000000c0947 */ /* 0x012ff60003800000 */
[----:B------:R-:W-:-:S04]  /*1790*/  SHF.L.U32 R7, R16, 0x1f, RZ ;  /* 0x0000001f10077819 */ /* 0x000fc800000006ff */
[----:B------:R-:W1:Y:S02]  /*17a0*/  SYNCS.PHASECHK.TRANS64.TRYWAIT P0, [UR33+0x30], R7 ;  /* 0x00003007ff0075a7 */ /* 0x000e640008001121 */
[----:B-1----:R-:W-:Y:S05]  /*17b0*/  @!P0 BRA `(.L_x_22) ;  /* 0x0000007c00688947 */ /* 0x002fea0003800000 */
.L_x_21:
[----:B------:R-:W-:Y:S01]  /*17c0*/  UIADD3 UR7, UPT, UPT, UR15, 0x1, URZ ;  /* 0x000000010f077890 */ /* 0x000fe2000fffe0ff */
[----:B------:R2:W-:Y:S01]  /*17d0*/  @!P4 SYNCS.ARRIVE.TRANS64 RZ, [UR33], R5 ;  /* 0x00000005ffffc9a7 */ /* 0x0005e20008000021 */
[----:B------:R-:W-:Y:S02]  /*17e0*/  ULEA UR32, UR15, UR5, 0xd ;  /* 0x000000050f207291 */ /* 0x000fe4000f8e68ff */
[----:B------:R-:W-:Y:S02]  /*17f0*/  UISETP.NE.AND UP0, UPT, UR7, 0x6, UPT ;  /* 0x000000060700788c */ /* 0x000fe4000bf05270 */
[----:B------:R-:W-:Y:S02]  /*1800*/  ULEA UR16, UR15, UR5, 0xe ;  /* 0x000000050f107291 */ /* 0x000fe4000f8e70ff */
[----:B------:R-:W-:Y:S02]  /*1810*/  USEL UR9, URZ, 0x1, UP0 ;  /* 0x00000001ff097887 */ /* 0x000fe40008000000 */
[----:B------:R-:W-:-:S02]  /*1820*/  USEL UR7, UR7, URZ, UP0 ;  /* 0x000000ff07077287 */ /* 0x000fc40008000000 */
[----:B------:R-:W-:Y:S02]  /*1830*/  USHF.L.U32 UR34, UR12, 0x6, URZ ;  /* 0x000000060c227899 */ /* 0x000fe400080006ff */
[----:B------:R-:W-:Y:S01]  /*1840*/  ULEA UR8, UR7, UR5, 0x3 ;  /* 0x0000000507087291 */ /* 0x000fe2000f8e18ff */
[----:B------:R-:W-:Y:S01]  /*1850*/  LOP3.LUT R16, R16, UR9, RZ, 0x3c, !PT ;  /* 0x0000000910107c12 */ /* 0x000fe2000f8e3cff */
[----:B------:R-:W-:Y:S02]  /*1860*/  UIADD3 UR32, UPT, UPT, UR32, 0x10400, URZ ;  /* 0x0001040020207890 */ /* 0x000fe4000fffe0ff */
[----:B------:R-:W-:Y:S01]  /*1870*/  USHF.L.U32 UR18, UR12, 0x7, URZ ;  /* 0x000000070c127899 */ /* 0x000fe200080006ff */
[----:B-1----:R-:W-:Y:S01]  /*1880*/  SHF.L.U32 R4, R16, 0x1f, RZ ;  /* 0x0000001f10047819 */ /* 0x002fe200000006ff */
[----:B------:R-:W-:Y:S01]  /*1890*/  UIADD3 UR16, UPT, UPT, UR16, 0x1c400, URZ ;  /* 0x0001c40010107890 */ /* 0x000fe2000fffe0ff */
[----:B------:R-:W-:Y:S02]  /*18a0*/  UMOV UR22, 0x0 ;  /* 0x0000000000167882 */ /* 0x000fe40000000000 */
[----:B------:R2:W1:Y:S01]  /*18b0*/  SYNCS.PHASECHK.TRANS64.TRYWAIT P0, [UR8+0x30], R4 ;  /* 0x00003004ff0075a7 */ /* 0x0004620008001108 */
[----:B------:R-:W-:Y:S01]  /*18c0*/  ULEA UR8, UR15, UR5, 0xb ;  /* 0x000000050f087291 */ /* 0x000fe2000f8e58ff */
[----:B------:R-:W-:Y:S01]  /*18d0*/  UMOV UR23, 0x10000000 ;  /* 0x1000000000177882 */ /* 0x000fe20000000000 */
[----:B------:R-:W-:-:S02]  /*18e0*/  UMOV UR17, UR33 ;  /* 0x0000002100117c82 */ /* 0x000fc40008000000 */
[----:B------:R-:W-:Y:S01]  /*18f0*/  UIADD3 UR8, UPT, UPT, UR8, 0x34400, URZ ;  /* 0x0003440008087890 */ /* 0x000fe2000fffe0ff */
[----:B------:R-:W-:Y:S01]  /*1900*/  UTMALDG.3D [UR32], [UR28], desc[UR22] ;  /* 0x000016201c0075b4 */ /* 0x000fe20008011000 */
[----:B------:R-:W-:Y:S01]  /*1910*/  UMOV UR20, UR36 ;  /* 0x0000002400147c82 */ /* 0x000fe20008000000 */
[----:B------:R-:W-:Y:S01]  /*1920*/  UMOV UR13, UR36 ;  /* 0x00000024000d7c82 */ /* 0x000fe20008000000 */
[----:B------:R-:W-:Y:S01]  /*1930*/  UMOV UR9, UR33 ;  /* 0x0000002100097c82 */ /* 0x000fe20008000000 */
[----:B------:R-:W-:Y:S01]  /*1940*/  UMOV UR15, UR7 ;  /* 0x00000007000f7c82 */ /* 0x000fe20008000000 */
[----:B------:R-:W-:Y:S03]  /*1950*/  UTMALDG.3D [UR16], [UR26], desc[UR22] ;  /* 0x000016101a0075b4 */ /* 0x000fe60008011000 */
[----:B------:R4:W-:Y:S02]  /*1960*/  UTMALDG.4D [UR8], [UR24], desc[UR22] ;  /* 0x00001608180075b4 */ /* 0x0009e40008019000 */
[----:B----4-:R-:W-:-:S04]  /*1970*/  UIADD3 UR12, UPT, UPT, UR12, 0x1, URZ ;  /* 0x000000010c0c7890 */ /* 0x010fc8000fffe0ff */
[----:B------:R-:W-:-:S09]  /*1980*/  UISETP.NE.AND UP0, UPT, UR12, UR14, UPT ;  /* 0x0000000e0c00728c */ /* 0x000fd2000bf05270 */
[----:B--2---:R-:W-:Y:S05]  /*1990*/  BRA.U UP0, `(.L_x_23) ;  /* 0xfffffffd00747547 */ /* 0x004fea000b83ffff */
.L_x_20:
[----:B------:R-:W-:Y:S01]  /*19a0*/  LEA R8, R15, UR5, 0x3 ;  /* 0x000000050f087c11 */ /* 0x000fe2000f8e18ff */
[----:B------:R-:W-:Y:S01]  /*19b0*/  @!P1 SYNCS.ARRIVE.TRANS64.A1T0 RZ, [UR5+0xa8], RZ ;  /* 0x0000a8ffffff99a7 */ /* 0x000fe20008100005 */
[----:B------:R-:W-:Y:S01]  /*19c0*/  SHF.L.U32 R5, R14, 0x1f, RZ ;  /* 0x0000001f0e057819 */ /* 0x000fe200000006ff */
[----:B------:R-:W-:-:S03]  /*19d0*/  NOP ;  /* 0x0000000000007918 */ /* 0x000fc60000000000 */
[----:B-1--4-:R-:W1:Y:S01]  /*19e0*/  SYNCS.PHASECHK.TRANS64.TRYWAIT P0, [R8+URZ+0xb0], R5 ;  /* 0x0000b005080075a7 */ /* 0x012e6200080011ff */
[----:B------:R-:W-:Y:S01]  /*19f0*/  LEA R4, R15, UR5, 0x4 ;  /* 0x000000050f047c11 */ /* 0x000fe2000f8e20ff */
[----:B-1----:R-:W-:Y:S06]  /*1a00*/  @!P0 BRA `(.L_x_24) ;  /* 0x0000007800ec8947 */ /* 0x002fec0003800000 */
.L_x_125:
[----:B-1----:R-:W1:Y:S01]  /*1a10*/  LDS.128 R4, [R4+0x120] ;  /* 0x0001200004047984 */ /* 0x002e620000000c00 */
[----:B---3--:R-:W-:Y:S01]  /*1a20*/  ISETP.GE.AND P0, PT, R2, 0x1, PT ;  /* 0x000000010200780c */ /* 0x008fe20003f06270 */
[----:B------:R-:W-:Y:S01]  /*1a30*/  VIADD R8, R8, 0xc0 ;  /* 0x000000c008087836 */ /* 0x000fe20000000000 */
[----:B------:R-:W-:Y:S01]  /*1a40*/  @!PT LDS RZ, [RZ] ;  /* 0x00000000fffff984 */ /* 0x000fe20000000800 */
[----:B------:R-:W-:Y:S01]  /*1a50*/  @!PT LDS RZ, [RZ] ;  /* 0x00000000fffff984 */ /* 0x000fe20000000800 */
[----:B------:R-:W-:Y:S01]  /*1a60*/  @!PT LDS RZ, [RZ] ;  /* 0x00000000fffff984 */ /* 0x000fe20000000800 */
[----:B------:R-:W-:Y:S01]  /*1a70*/  @!PT LDS RZ, [RZ] ;  /* 0x00000000fffff984 */ /* 0x000fe20000000800 */
[----:B------:R2:W-:Y:S06]  /*1a80*/  MEMBAR.ALL.CTA ;  /* 0x0000000000007992 */ /* 0x0005ec0000008000 */
[----:B--2---:R-:W2:Y:S01]  /*1a90*/  FENCE.VIEW.ASYNC.S ;  /* 0x00000000000073c6 */ /* 0x004ea20000000000 */
[----:B------:R-:W-:-:S04]  /*1aa0*/  PRMT R8, RZ, 0x654, R8 ;  /* 0x00000654ff087816 */ /* 0x000fc80000000008 */
[----:B--2---:R2:W-:Y:S01]  /*1ab0*/  SYNCS.ARRIVE.TRANS64.RED.A1T0 RZ, [R8+URZ], RZ ;  /* 0x000000ff08ff79a7 */ /* 0x0045e200081004ff */
[----:B-1----:R-:W-:-:S13]  /*1ac0*/  LOP3.LUT P2, RZ, R6, 0x1, RZ, 0xc0, !PT ;  /* 0x0000000106ff7812 */ /* 0x002fda000784c0ff */
[----:B------:R-:W-:Y:S01]  /*1ad0*/  @P2 SHF.R.U32.HI R9, RZ, 0x10, R5 ;  /* 0x00000010ff092819 */ /* 0x000fe20000011605 */
[----:B------:R-:W-:Y:S01]  /*1ae0*/  VOTEU.ANY UP0, P2 ;  /* 0x0000000000ff7886 */ /* 0x000fe20001000100 */
[----:B------:R-:W-:Y:S02]  /*1af0*/  @P2 MOV R11, R4 ;  /* 0x00000004000b2202 */ /* 0x000fe40000000f00 */
[----:B------:R-:W-:Y:S02]  /*1b00*/  @P2 R2UR.BROADCAST UR8, R9 ;  /* 0x00000000090822ca */ /* 0x000fe400008e0000 */
[----:B------:R-:W-:-:S11]  /*1b10*/  @P2 LOP3.LUT R10, R5, 0xffff, RZ, 0xc0, !PT ;  /* 0x0000ffff050a2812 */ /* 0x000fd600078ec0ff */
[----:B------:R-:W-:Y:S01]  /*1b20*/  @UP0 UMOV UR36, UR8 ;  /* 0x0000000800240c82 */ /* 0x000fe20008000000 */
[----:B--2---:R-:W-:Y:S05]  /*1b30*/  @!P0 BRA `(.L_x_25) ;  /* 0x0000000000b88947 */ /* 0x004fea0003800000 */
[----:B------:R-:W1:Y:S01]  /*1b40*/  LDC.64 R6, c[0x0][0xd18] ;  /* 0x00034600ff067b82 */ /* 0x000e620000000a00 */
[----:B------:R-:W-:-:S07]  /*1b50*/  ISETP.NE.AND P3, PT, R2, 0x1, PT ;  /* 0x000000010200780c */ /* 0x000fce0003f65270 */
[----:B------:R-:W2:Y:S08]  /*1b60*/  LDC.64 R8, c[0x0][0xd10] ;  /* 0x00034400ff087b82 */ /* 0x000eb00000000a00 */
[----:B------:R-:W3:Y:S08]  /*1b70*/  LDC R17, c[0x0][0xd20] ;  /* 0x00034800ff117b82 */ /* 0x000ef00000000800 */
[----:B------:R-:W4:Y:S01]  /*1b80*/  LDC R18, c[0x0][0xd0c] ;  /* 0x00034300ff127b82 */ /* 0x000f220000000800 */
[----:B-1----:R-:W-:Y:S01]  /*1b90*/  IMAD.HI.U32 R22, R0, R7, RZ ;  /* 0x0000000700167227 */ /* 0x002fe200078e00ff */
[----:B------:R-:W-:-:S06]  /*1ba0*/  ISETP.NE.AND P0, PT, R6, 0x1, PT ;  /* 0x000000010600780c */ /* 0x000fcc0003f05270 */
[----:B------:R-:W1:Y:S01]  /*1bb0*/  LDC.64 R4, c[0x0][0xd28] ;  /* 0x00034a00ff047b82 */ /* 0x000e620000000a00 */
[----:B--2---:R-:W-:-:S04]  /*1bc0*/  IMAD.HI.U32 R20, R3, R8, RZ ;  /* 0x0000000803147227 */ /* 0x004fc800078e00ff */
[----:B------:R-:W-:Y:S01]  /*1bd0*/  IMAD.HI.U32 R24, R11, R8, RZ ;  /* 0x000000080b187227 */ /* 0x000fe200078e00ff */
[----:B------:R-:W-:Y:S02]  /*1be0*/  SHF.R.U32.HI R20, RZ, R9, R20 ;  /* 0x00000009ff147219 */ /* 0x000fe40000011614 */
[----:B---3--:R-:W-:Y:S01]  /*1bf0*/  SHF.R.U32.HI R19, RZ, R17, R22 ;  /* 0x00000011ff137219 */ /* 0x008fe20000011616 */
[----:B------:R-:W-:Y:S01]  /*1c00*/  IMAD.HI.U32 R22, R10, R7, RZ ;  /* 0x000000070a167227 */ /* 0x000fe200078e00ff */
[----:B------:R-:W-:Y:S02]  /*1c10*/  SHF.R.U32.HI R24, RZ, R9, R24 ;  /* 0x00000009ff187219 */ /* 0x000fe40000011618 */
[----:B------:R-:W-:Y:S02]  /*1c20*/  SEL R19, R0, R19, !P0 ;  /* 0x0000001300137207 */ /* 0x000fe40004000000 */
[----:B------:R-:W-:Y:S02]  /*1c30*/  SHF.R.U32.HI R17, RZ, R17, R22 ;  /* 0x00000011ff117219 */ /* 0x000fe40000011616 */
[----:B----4-:R-:W-:-:S02]  /*1c40*/  ISETP.NE.AND P1, PT, R18, 0x1, PT ;  /* 0x000000011200780c */ /* 0x010fc40003f25270 */
[----:B------:R-:W-:Y:S02]  /*1c50*/  SEL R17, R10, R17, !P0 ;  /* 0x000000110a117207 */ /* 0x000fe40004000000 */
[----:B------:R-:W-:Y:S02]  /*1c60*/  SEL R21, R3, R20, !P1 ;  /* 0x0000001403157207 */ /* 0x000fe40004800000 */
[----:B------:R-:W-:Y:S01]  /*1c70*/  SEL R7, R11, R24, !P1 ;  /* 0x000000180b077207 */ /* 0x000fe20004800000 */
[----:B-1----:R-:W-:Y:S01]  /*1c80*/  IMAD.HI.U32 R20, R19, R4, RZ ;  /* 0x0000000413147227 */ /* 0x002fe200078e00ff */
[----:B------:R-:W-:-:S03]  /*1c90*/  IADD3 R9, PT, PT, -R17, RZ, RZ ;  /* 0x000000ff11097210 */ /* 0x000fc60007ffe1ff */
[----:B------:R-:W-:Y:S01]  /*1ca0*/  IMAD.HI.U32 R8, R21, R4, RZ ;  /* 0x0000000415087227 */ /* 0x000fe200078e00ff */
[----:B------:R-:W-:-:S03]  /*1cb0*/  @P3 SHF.R.U32.HI R19, RZ, R5, R20 ;  /* 0x00000005ff133219 */ /* 0x000fc60000011614 */
[----:B------:R-:W-:Y:S01]  /*1cc0*/  IMAD R9, R6, R9, R10 ;  /* 0x0000000906097224 */ /* 0x000fe200078e020a */
        /* <DEDUP_REMOVED lines=12> */
[----:B------:R-:W-:-:S05]  /*1d90*/  @!P0 SEL R5, R7, R20, !P3 ;  /* 0x0000001407058207 */ /* 0x000fca0005800000 */
[--C-:B------:R-:W-:Y:S02]  /*1da0*/  @!P0 IMAD.IADD R8, R8, 0x1, -R5.reuse ;  /* 0x0000000108088824 */ /* 0x100fe400078e0a05 */
[----:B------:R-:W-:Y:S01]  /*1db0*/  @!P0 IMAD R5, R4, R21, R5 ;  /* 0x0000001504058224 */ /* 0x000fe200078e0205 */
[----:B------:R-:W-:Y:S01]  /*1dc0*/  IADD3 R4, PT, PT, -R7, RZ, RZ ;  /* 0x000000ff07047210 */ /* 0x000fe20007ffe1ff */
[----:B------:R-:W-:Y:S02]  /*1dd0*/  @!P0 IMAD R17, R2, R8, R7 ;  /* 0x0000000802118224 */ /* 0x000fe400078e0207 */
[----:B------:R-:W-:Y:S02]  /*1de0*/  @!P0 IMAD.MOV.U32 R7, RZ, RZ, R5 ;  /* 0x000000ffff078224 */ /* 0x000fe400078e0005 */
[----:B------:R-:W-:Y:S02]  /*1df0*/  IMAD R4, R18, R4, R11 ;  /* 0x0000000412047224 */ /* 0x000fe400078e020b */
[----:B------:R-:W-:-:S02]  /*1e00*/  IMAD R10, R17, R6, R9 ;  /* 0x00000006110a7224 */ /* 0x000fc400078e0209 */
[----:B------:R-:W-:Y:S02]  /*1e10*/  IMAD R11, R7, R18, R4 ;  /* 0x00000012070b7224 */ /* 0x000fe400078e0204 */
.L_x_25:
[----:B------:R-:W1:Y:S02]  /*1e20*/  LDCU UR8, c[0x0][0xd30] ;  /* 0x0001a600ff0877ac */ /* 0x000e640008000800 */
[----:B-1----:R-:W-:-:S09]  /*1e30*/  UISETP.NE.AND UP0, UPT, UR8, 0x1, UPT ;  /* 0x000000010800788c */ /* 0x002fd2000bf05270 */
[----:B------:R-:W-:Y:S05]  /*1e40*/  BRA.U UP0, `(.L_x_26) ;  /* 0x0000000100407547 */ /* 0x000fea000b800000 */
[----:B------:R-:W1:Y:S08]  /*1e50*/  LDC.64 R6, c[0x0][0xd10] ;  /* 0x00034400ff067b82 */ /* 0x000e700000000a00 */
[----:B------:R-:W2:Y:S08]  /*1e60*/  LDC.64 R4, c[0x0][0xd18] ;  /* 0x00034600ff047b82 */ /* 0x000eb00000000a00 */
[----:B------:R-:W3:Y:S08]  /*1e70*/  LDC R8, c[0x0][0xd20] ;  /* 0x00034800ff087b82 */ /* 0x000ef00000000800 */
[----:B------:R-:W4:Y:S01]  /*1e80*/  LDC R18, c[0x0][0xd0c] ;  /* 0x00034300ff127b82 */ /* 0x000f220000000800 */
[----:B-1----:R-:W-:-:S05]  /*1e90*/  IMAD.HI.U32 R6, R11, R6, RZ ;  /* 0x000000060b067227 */ /* 0x002fca00078e00ff */
[----:B------:R-:W-:Y:S01]  /*1ea0*/  SHF.R.U32.HI R6, RZ, R7, R6 ;  /* 0x00000007ff067219 */ /* 0x000fe20000011606 */
[----:B--2---:R-:W-:Y:S01]  /*1eb0*/  IMAD.HI.U32 R5, R10, R5, RZ ;  /* 0x000000050a057227 */ /* 0x004fe200078e00ff */
[----:B------:R-:W-:-:S04]  /*1ec0*/  ISETP.NE.AND P0, PT, R4, 0x1, PT ;  /* 0x000000010400780c */ /* 0x000fc80003f05270 */
[----:B---3--:R-:W-:-:S04]  /*1ed0*/  SHF.R.U32.HI R5, RZ, R8, R5 ;  /* 0x00000008ff057219 */ /* 0x008fc80000011605 */
[----:B------:R-:W-:Y:S02]  /*1ee0*/  SEL R5, R10, R5, !P0 ;  /* 0x000000050a057207 */ /* 0x000fe40004000000 */
[----:B----4-:R-:W-:-:S04]  /*1ef0*/  ISETP.NE.AND P1, PT, R18, 0x1, PT ;  /* 0x000000011200780c */ /* 0x010fc80003f25270 */
[----:B------:R-:W-:-:S05]  /*1f00*/  SEL R6, R11, R6, !P1 ;  /* 0x000000060b067207 */ /* 0x000fca0004800000 */
[----:B------:R-:W-:Y:S02]  /*1f10*/  IMAD.IADD R7, R5, 0x1, -R6 ;  /* 0x0000000105077824 */ /* 0x000fe400078e0a06 */
[----:B------:R-:W-:Y:S02]  /*1f20*/  IMAD.IADD R5, R6, 0x1, -R5 ;  /* 0x0000000106057824 */ /* 0x000fe400078e0a05 */
[----:B------:R-:W-:Y:S02]  /*1f30*/  IMAD R11, R7, R18, R11 ;  /* 0x00000012070b7224 */ /* 0x000fe400078e020b */
[----:B------:R-:W-:-:S07]  /*1f40*/  IMAD R10, R5, R4, R10 ;  /* 0x00000004050a7224 */ /* 0x000fce00078e020a */
.L_x_26:
[----:B------:R-:W-:Y:S01]  /*1f50*/  VIADD R15, R15, 0x1 ;  /* 0x000000010f0f7836 */ /* 0x000fe20000000000 */
[----:B------:R-:W-:Y:S01]  /*1f60*/  PLOP3.LUT P1, PT, PT, PT, PT, 0x80, 0x8 ;  /* 0x000000000008781c */ /* 0x000fe20003f2f070 */
[----:B------:R-:W-:Y:S02]  /*1f70*/  IMAD.IADD R4, R11, 0x1, R88 ;  /* 0x000000010b047824 */ /* 0x000fe400078e0258 */
[----:B------:R-:W-:Y:S01]  /*1f80*/  IMAD.IADD R24, R10, 0x1, R81 ;  /* 0x000000010a187824 */ /* 0x000fe200078e0251 */
[C---:B------:R-:W-:Y:S02]  /*1f90*/  ISETP.NE.AND P0, PT, R15.reuse, 0x2, PT ;  /* 0x000000020f00780c */ /* 0x040fe40003f05270 */
[----:B------:R-:W-:Y:S02]  /*1fa0*/  R2UR UR11, R4 ;  /* 0x00000000040b72ca */ /* 0x000fe400000e0000 */
[----:B------:R-:W-:Y:S02]  /*1fb0*/  SEL R5, RZ, 0x1, P0 ;  /* 0x00000001ff057807 */ /* 0x000fe40000000000 */
[----:B------:R-:W-:-:S02]  /*1fc0*/  SEL R15, R15, RZ, P0 ;  /* 0x000000ff0f0f7207 */ /* 0x000fc40000000000 */
[----:B------:R-:W-:Y:S01]  /*1fd0*/  LOP3.LUT R14, R14, R5, RZ, 0x3c, !PT ;  /* 0x000000050e0e7212 */ /* 0x000fe200078e3cff */
[----:B------:R-:W-:Y:S08]  /*1fe0*/  @P2 BRA `(.L_x_27) ;  /* 0xfffffff400502947 */ /* 0x000ff0000383ffff */
[----:B------:R-:W-:Y:S01]  /*1ff0*/  UIADD3 UR5, UPT, UPT, UR5, 0x30, URZ ;  /* 0x0000003005057890 */ /* 0x000fe2000fffe0ff */
[----:B------:R-:W-:-:S03]  /*2000*/  SHF.L.U32 R3, R16, 0x1f, RZ ;  /* 0x0000001f10037819 */ /* 0x000fc600000006ff */
[----:B------:R-:W-:-:S09]  /*2010*/  ULEA UR4, UR7, UR5, 0x3 ;  /* 0x0000000507047291 */ /* 0x000fd2000f8e18ff */
[----:B------:R-:W1:Y:S02]  /*2020*/  SYNCS.PHASECHK.TRANS64.TRYWAIT P0, [UR4], R3 ;  /* 0x00000003ff0075a7 */ /* 0x000e640008001104 */
[----:B-1----:R-:W-:Y:S05]  /*2030*/  @!P0 BRA `(.L_x_28) ;  /* 0x0000007400748947 */ /* 0x002fea0003800000 */
.L_x_127:
[----:B------:R-:W-:-:S04]  /*2040*/  UIADD3 UR6, UPT, UPT, UR7, 0x1, URZ ;  /* 0x0000000107067890 */ /* 0x000fc8000fffe0ff */
[----:B------:R-:W-:-:S04]  /*2050*/  UISETP.NE.AND UP0, UPT, UR6, 0x6, UPT ;  /* 0x000000060600788c */ /* 0x000fc8000bf05270 */
[----:B------:R-:W-:Y:S02]  /*2060*/  USEL UR7, URZ, 0x1, UP0 ;  /* 0x00000001ff077887 */ /* 0x000fe40008000000 */
[----:B------:R-:W-:-:S04]  /*2070*/  USEL UR6, UR6, URZ, UP0 ;  /* 0x000000ff06067287 */ /* 0x000fc80008000000 */
[----:B------:R-:W-:Y:S01]  /*2080*/  ULEA UR4, UR6, UR5, 0x3 ;  /* 0x0000000506047291 */ /* 0x000fe2000f8e18ff */
[----:B------:R-:W-:-:S04]  /*2090*/  LOP3.LUT R2, R16, UR7, RZ, 0x3c, !PT ;  /* 0x0000000710027c12 */ /* 0x000fc8000f8e3cff */
[----:B-1----:R-:W-:-:S04]  /*20a0*/  SHF.L.U32 R3, R2, 0x1f, RZ ;  /* 0x0000001f02037819 */ /* 0x002fc800000006ff */
[----:B------:R-:W1:Y:S02]  /*20b0*/  SYNCS.PHASECHK.TRANS64.TRYWAIT P0, [UR4], R3 ;  /* 0x00000003ff0075a7 */ /* 0x000e640008001104 */
[----:B-1----:R-:W-:Y:S05]  /*20c0*/  @!P0 BRA `(.L_x_29) ;  /* 0x0000007400688947 */ /* 0x002fea0003800000 */
.L_x_129:
        /* <DEDUP_REMOVED lines=9> */
.L_x_131:
        /* <DEDUP_REMOVED lines=9> */
.L_x_133:
        /* <DEDUP_REMOVED lines=9> */
.L_x_135:
[----:B------:R-:W-:-:S04]  /*2280*/  UIADD3 UR6, UPT, UPT, UR6, 0x1, URZ ;  /* 0x0000000106067890 */ /* 0x000fc8000fffe0ff */
[----:B------:R-:W-:-:S04]  /*2290*/  UISETP.NE.AND UP0, UPT, UR6, 0x6, UPT ;  /* 0x000000060600788c */ /* 0x000fc8000bf05270 */
[----:B------:R-:W-:Y:S02]  /*22a0*/  USEL UR4, URZ, 0x1, UP0 ;  /* 0x00000001ff047887 */ /* 0x000fe40008000000 */
[----:B------:R-:W-:-:S04]  /*22b0*/  USEL UR6, UR6, URZ, UP0 ;  /* 0x000000ff06067287 */ /* 0x000fc80008000000 */
[----:B------:R-:W-:Y:S01]  /*22c0*/  ULEA UR6, UR6, UR5, 0x3 ;  /* 0x0000000506067291 */ /* 0x000fe2000f8e18ff */
[----:B-1----:R-:W-:-:S04]  /*22d0*/  LOP3.LUT R3, R2, UR4, RZ, 0x3c, !PT ;  /* 0x0000000402037c12 */ /* 0x002fc8000f8e3cff */
[----:B------:R-:W-:Y:S01]  /*22e0*/  SHF.L.U32 R3, R3, 0x1f, RZ ;  /* 0x0000001f03037819 */ /* 0x000fe200000006ff */
[----:B------:R-:W-:-:S07]  /*22f0*/  IMAD.U32 R0, RZ, RZ, UR6 ;  /* 0x00000006ff007e24 */ /* 0x000fce000f8e00ff */
.L_x_33:
[----:B-1----:R1:W2:Y:S02]  /*2300*/  SYNCS.PHASECHK.TRANS64.TRYWAIT P0, [R0+URZ], R3 ;  /* 0x00000003000075a7 */ /* 0x0022a400080011ff */
[----:B--2---:R-:W-:Y:S05]  /*2310*/  @!P0 NANOSLEEP.SYNCS 0x989680 ;  /* 0x009896800000895d */ /* 0x004fea0003900000 */
[----:B------:R-:W2:Y:S02]  /*2320*/  @!P0 SYNCS.PHASECHK.TRANS64 P0, [R0+URZ], R3 ;  /* 0x00000003000085a7 */ /* 0x000ea400080010ff */
[----:B--2---:R-:W-:Y:S05]  /*2330*/  @P0 EXIT ;  /* 0x000000000000094d */ /* 0x004fea0003800000 */
[----:B------:R-:W-:Y:S05]  /*2340*/  BRA `(.L_x_33) ;  /* 0xfffffffc00ec7947 */ /* 0x000fea000383ffff */
.L_x_17:
[----:B------:R-:W-:-:S04]  /*2350*/  UISETP.NE.AND UP1, UPT, UR37, URZ, UPT ;  /* 0x000000ff2500728c */ /* 0x000fc8000bf25270 */
[----:B------:R-:W-:-:S09]  /*2360*/  UISETP.NE.OR UP1, UPT, UR8, 0x1, UP1 ;  /* 0x000000010800788c */ /* 0x000fd20008f25670 */
[----:B------:R-:W-:Y:S05]  /*2370*/  BRA.U UP1, `(.L_x_34) ;  /* 0x0000000501487547 */ /* 0x000fea000b800000 */
[----:B------:R-:W-:Y:S01]  /*2380*/  ISETP.NE.AND P2, PT, R0, RZ, PT ;  /* 0x000000ff0000720c */ /* 0x000fe20003f45270 */
[----:B------:R-:W-:Y:S01]  /*2390*/  IMAD.MOV.U32 R12, RZ, RZ, 0x1 ;  /* 0x00000001ff0c7424 */ /* 0x000fe200078e00ff */
[----:B------:R-:W-:Y:S02]  /*23a0*/  CS2R R10, SRZ ;  /* 0x00000000000a7805 */ /* 0x000fe4000001ff00 */
[----:B------:R-:W-:Y:S01]  /*23b0*/  CS2R R8, SRZ ;  /* 0x0000000000087805 */ /* 0x000fe2000001ff00 */
[----:B------:R-:W-:Y:S01]  /*23c0*/  UMOV UR4, 0x400 ;  /* 0x0000040000047882 */ /* 0x000fe20000000000 */
[----:B------:R-:W-:Y:S01]  /*23d0*/  UMOV UR6, URZ ;  /* 0x000000ff00067c82 */ /* 0x000fe20008000000 */
[----:B------:R-:W-:-:S12]  /*23e0*/  ULEA UR37, UR37, UR4, 0x18 ;  /* 0x0000000425257291 */ /* 0x000fd8000f8ec0ff */
.L_x_38:
[----:B---3--:R-:W-:Y:S02]  /*23f0*/  LEA R2, R8, UR37, 0x3 ;  /* 0x0000002508027c11 */ /* 0x008fe4000f8e18ff */
[----:B------:R-:W-:-:S03]  /*2400*/  SHF.L.U32 R5, R9, 0x1f, RZ ;  /* 0x0000001f09057819 */ /* 0x000fc600000006ff */
[----:B------:R-:W-:Y:S01]  /*2410*/  VIADD R4, R2, 0x100 ;  /* 0x0000010002047836 */ /* 0x000fe20000000000 */
[----:B------:R-:W1:Y:S02]  /*2420*/  SYNCS.PHASECHK.TRANS64.TRYWAIT P0, [R2+URZ+0xf0], R5 ;  /* 0x0000f005020075a7 */ /* 0x000e6400080011ff */
[----:B-1----:R-:W-:Y:S05]  /*2430*/  @!P0 BRA `(.L_x_35) ;  /* 0x0000007000ec8947 */ /* 0x002fea0003800000 */
.L_x_136:
[----:B------:R-:W-:Y:S01]  /*2440*/  ULEA UR5, UR6, UR37, 0x3 ;  /* 0x0000002506057291 */ /* 0x000fe2000f8e18ff */
[----:B------:R-:W-:Y:S02]  /*2450*/  PRMT R4, RZ, 0x654, R4 ;  /* 0x00000654ff047816 */ /* 0x000fe40000000004 */
[----:B-1----:R-:W-:Y:S01]  /*2460*/  SHF.L.U32 R5, R12, 0x1f, RZ ;  /* 0x0000001f0c057819 */ /* 0x002fe200000006ff */
[----:B------:R-:W-:Y:S01]  /*2470*/  UIADD3 UR4, UPT, UPT, UR5, 0xb0, URZ ;  /* 0x000000b005047890 */ /* 0x000fe2000fffe0ff */
[----:B------:R1:W-:Y:S05]  /*2480*/  SYNCS.ARRIVE.TRANS64.RED.A1T0 RZ, [R4+URZ], RZ ;  /* 0x000000ff04ff79a7 */ /* 0x0003ea00081004ff */
[----:B------:R-:W-:Y:S01]  /*2490*/  IMAD.U32 R7, RZ, RZ, UR4 ;  /* 0x00000004ff077e24 */ /* 0x000fe2000f8e00ff */
[----:B------:R-:W2:Y:S04]  /*24a0*/  SYNCS.PHASECHK.TRANS64.TRYWAIT P0, [UR5+0xc0], R5 ;  /* 0x0000c005ff0075a7 */ /* 0x000ea80008001105 */
[----:B------:R-:W-:Y:S01]  /*24b0*/  PRMT R6, R0, 0x654, R7 ;  /* 0x0000065400067816 */ /* 0x000fe20000000007 */
[----:B-1----:R-:W-:Y:S01]  /*24c0*/  @!P2 IMAD.MOV.U32 R4, RZ, RZ, 0x10 ;  /* 0x00000010ff04a424 */ /* 0x002fe200078e00ff */
[----:B--2---:R-:W-:Y:S06]  /*24d0*/  @!P0 BRA `(.L_x_36) ;  /* 0x0000007000d88947 */ /* 0x004fec0003800000 */
.L_x_138:
[----:B------:R-:W-:Y:S01]  /*24e0*/  ULEA UR4, UR6, UR37, 0x4 ;  /* 0x0000002506047291 */ /* 0x000fe2000f8e20ff */
[----:B------:R-:W-:Y:S01]  /*24f0*/  SEL R3, R6, R3, !P2 ;  /* 0x0000000306037207 */ /* 0x000fe20005000000 */
[----:B------:R-:W-:Y:S01]  /*2500*/  UIADD3 UR5, UPT, UPT, UR5, 0xb0, URZ ;  /* 0x000000b005057890 */ /* 0x000fe2000fffe0ff */
[----:B-1----:R-:W-:Y:S01]  /*2510*/  LEA R2, R11, UR37, 0x3 ;  /* 0x000000250b027c11 */ /* 0x002fe2000f8e18ff */
[----:B------:R-:W-:Y:S01]  /*2520*/  UIADD3 UR4, UPT, UPT, UR4, 0x120, URZ ;  /* 0x0000012004047890 */ /* 0x000fe2000fffe0ff */
[----:B------:R-:W-:Y:S01]  /*2530*/  SHF.L.U32 R5, R10, 0x1f, RZ ;  /* 0x0000001f0a057819 */ /* 0x000fe200000006ff */
[----:B------:R1:W-:Y:S01]  /*2540*/  @!P2 SYNCS.ARRIVE.TRANS64.RED RZ, [R3+URZ], R4 ;  /* 0x0000000403ffa9a7 */ /* 0x0003e200080004ff */
[----:B------:R-:W-:Y:S01]  /*2550*/  UIADD3 UR6, UPT, UPT, UR6, 0x1, URZ ;  /* 0x0000000106067890 */ /* 0x000fe2000fffe0ff */
[----:B------:R-:W-:-:S03]  /*2560*/  VIADD R8, R8, 0x1 ;  /* 0x0000000108087836 */ /* 0x000fc60000000000 */
[----:B------:R-:W-:Y:S02]  /*2570*/  UISETP.NE.AND UP0, UPT, UR6, 0x2, UPT ;  /* 0x000000020600788c */ /* 0x000fe4000bf05270 */
[----:B------:R-:W-:Y:S06]  /*2580*/  UGETNEXTWORKID.BROADCAST [UR4], [UR5] ;  /* 0x00000000040073ca */ /* 0x000fec0008000100 */
[----:B------:R-:W-:Y:S01]  /*2590*/  USEL UR4, URZ, 0x1, UP0 ;  /* 0x00000001ff047887 */ /* 0x000fe20008000000 */
[----:B------:R-:W-:Y:S01]  /*25a0*/  ISETP.NE.AND P0, PT, R8, 0x2, PT ;  /* 0x000000020800780c */ /* 0x000fe20003f05270 */
[----:B------:R-:W-:Y:S01]  /*25b0*/  USEL UR6, UR6, URZ, UP0 ;  /* 0x000000ff06067287 */ /* 0x000fe20008000000 */
[----:B------:R-:W2:Y:S03]  /*25c0*/  SYNCS.PHASECHK.TRANS64.TRYWAIT P1, [R2+URZ+0xb0], R5 ;  /* 0x0000b005020075a7 */ /* 0x000ea600080211ff */
[----:B------:R-:W-:Y:S01]  /*25d0*/  LOP3.LUT R12, R12, UR4, RZ, 0x3c, !PT ;  /* 0x000000040c0c7c12 */ /* 0x000fe2000f8e3cff */
[----:B-12---:R-:W-:Y:S07]  /*25e0*/  @!P1 BRA `(.L_x_37) ;  /* 0x0000007000ac9947 */ /* 0x006fee0003800000 */
.L_x_139:
[C---:B------:R-:W-:Y:S01]  /*25f0*/  LEA R4, R11.reuse, UR37, 0x4 ;  /* 0x000000250b047c11 */ /* 0x040fe2000f8e20ff */
[----:B-1----:R-:W-:Y:S01]  /*2600*/  VIADD R2, R2, 0xc0 ;  /* 0x000000c002027836 */ /* 0x002fe20000000000 */
[----:B------:R-:W-:Y:S01]  /*2610*/  SEL R8, R8, RZ, P0 ;  /* 0x000000ff08087207 */ /* 0x000fe20000000000 */
[----:B------:R-:W-:-:S03]  /*2620*/  VIADD R11, R11, 0x1 ;  /* 0x000000010b0b7836 */ /* 0x000fc60000000000 */
[----:B------:R-:W1:Y:S01]  /*2630*/  LDS.128 R4, [R4+0x120] ;  /* 0x0001200004047984 */ /* 0x000e620000000c00 */
[----:B------:R-:W-:Y:S02]  /*2640*/  PRMT R2, RZ, 0x654, R2 ;  /* 0x00000654ff027816 */ /* 0x000fe40000000002 */
[C---:B------:R-:W-:Y:S01]  /*2650*/  ISETP.NE.AND P1, PT, R11.reuse, 0x2, PT ;  /* 0x000000020b00780c */ /* 0x040fe20003f25270 */
[----:B------:R-:W-:Y:S01]  /*2660*/  @!PT LDS RZ, [RZ] ;  /* 0x00000000fffff984 */ /* 0x000fe20000000800 */
[----:B------:R-:W-:Y:S01]  /*2670*/  @!PT LDS RZ, [RZ] ;  /* 0x00000000fffff984 */ /* 0x000fe20000000800 */
[----:B------:R-:W-:Y:S01]  /*2680*/  @!PT LDS RZ, [RZ] ;  /* 0x00000000fffff984 */ /* 0x000fe20000000800 */
[----:B------:R-:W-:Y:S01]  /*2690*/  @!PT LDS RZ, [RZ] ;  /* 0x00000000fffff984 */ /* 0x000fe20000000800 */
[----:B------:R2:W-:Y:S06]  /*26a0*/  MEMBAR.ALL.CTA ;  /* 0x0000000000007992 */ /* 0x0005ec0000008000 */
[----:B--2---:R-:W2:Y:S01]  /*26b0*/  FENCE.VIEW.ASYNC.S ;  /* 0x00000000000073c6 */ /* 0x004ea20000000000 */
[----:B------:R-:W-:Y:S01]  /*26c0*/  SEL R11, R11, RZ, P1 ;  /* 0x000000ff0b0b7207 */ /* 0x000fe20000800000 */
[----:B--2---:R2:W-:Y:S01]  /*26d0*/  SYNCS.ARRIVE.TRANS64.RED.A1T0 RZ, [R2+URZ], RZ ;  /* 0x000000ff02ff79a7 */ /* 0x0045e200081004ff */
[----:B-1----:R-:W-:-:S02]  /*26e0*/  LOP3.LUT P3, RZ, R6, 0x1, RZ, 0xc0, !PT ;  /* 0x0000000106ff7812 */ /* 0x002fc4000786c0ff */
[----:B------:R-:W-:-:S04]  /*26f0*/  SEL R5, RZ, 0x1, P1 ;  /* 0x00000001ff057807 */ /* 0x000fc80000800000 */
[----:B------:R-:W-:Y:S02]  /*2700*/  LOP3.LUT R10, R10, R5, RZ, 0x3c, !PT ;  /* 0x000000050a0a7212 */ /* 0x000fe400078e3cff */
[----:B--2---:R-:W-:-:S04]  /*2710*/  SEL R2, RZ, 0x1, P0 ;  /* 0x00000001ff027807 */ /* 0x004fc80000000000 */
[----:B------:R-:W-:Y:S01]  /*2720*/  LOP3.LUT R9, R9, R2, RZ, 0x3c, !PT ;  /* 0x0000000209097212 */ /* 0x000fe200078e3cff */
[----:B------:R-:W-:Y:S06]  /*2730*/  @P3 BRA `(.L_x_38) ;  /* 0xfffffffc002c3947 */ /* 0x000fec000383ffff */
[----:B------:R-:W-:Y:S01]  /*2740*/  ULEA UR5, UR6, UR37, 0x3 ;  /* 0x0000002506057291 */ /* 0x000fe2000f8e18ff */
[----:B------:R-:W-:-:S08]  /*2750*/  SHF.L.U32 R3, R12, 0x1f, RZ ;  /* 0x0000001f0c037819 */ /* 0x000fd000000006ff */
[----:B------:R-:W1:Y:S02]  /*2760*/  SYNCS.PHASECHK.TRANS64 P0, [UR5+0xc0], R3 ;  /* 0x0000c003ff0075a7 */ /* 0x000e640008001005 */
[----:B-1----:R-:W-:Y:S05]  /*2770*/  @P0 BRA `(.L_x_39) ;  /* 0x0000000000080947 */ /* 0x002fea0003800000 */
[----:B------:R-:W1:Y:S02]  /*2780*/  SYNCS.PHASECHK.TRANS64.TRYWAIT P0, [UR5+0xc0], R3 ;  /* 0x0000c003ff0075a7 */ /* 0x000e640008001105 */
[----:B-1----:R-:W-:Y:S05]  /*2790*/  @!P0 BRA `(.L_x_40) ;  /* 0x0000007000548947 */ /* 0x002fea0003800000 */
.L_x_39:
[----:B------:R-:W-:-:S04]  /*27a0*/  UIADD3 UR4, UPT, UPT, UR6, 0x1, URZ ;  /* 0x0000000106047890 */ /* 0x000fc8000fffe0ff */
[----:B------:R-:W-:-:S04]  /*27b0*/  UISETP.NE.AND UP0, UPT, UR4, 0x2, UPT ;  /* 0x000000020400788c */ /* 0x000fc8000bf05270 */
[----:B------:R-:W-:Y:S02]  /*27c0*/  USEL UR7, URZ, 0x1, UP0 ;  /* 0x00000001ff077887 */ /* 0x000fe40008000000 */
[----:B------:R-:W-:-:S04]  /*27d0*/  USEL UR4, UR4, URZ, UP0 ;  /* 0x000000ff04047287 */ /* 0x000fc80008000000 */
[----:B------:R-:W-:Y:S01]  /*27e0*/  ULEA UR4, UR4, UR37, 0x3 ;  /* 0x0000002504047291 */ /* 0x000fe2000f8e18ff */
[----:B-1----:R-:W-:-:S04]  /*27f0*/  LOP3.LUT R3, R12, UR7, RZ, 0x3c, !PT ;  /* 0x000000070c037c12 */ /* 0x002fc8000f8e3cff */
[----:B------:R-:W-:-:S04]  /*2800*/  SHF.L.U32 R0, R3, 0x1f, RZ ;  /* 0x0000001f03007819 */ /* 0x000fc800000006ff */
[----:B------:R-:W1:Y:S02]  /*2810*/  SYNCS.PHASECHK.TRANS64 P0, [UR4+0xc0], R0 ;  /* 0x0000c000ff0075a7 */ /* 0x000e640008001004 */
[----:B-1----:R-:W-:Y:S05]  /*2820*/  @P0 EXIT ;  /* 0x000000000000094d */ /* 0x002fea0003800000 */
[----:B------:R-:W-:Y:S02]  /*2830*/  SHF.L.U32 R3, R3, 0x1f, RZ ;  /* 0x0000001f03037819 */ /* 0x000fe400000006ff */
[----:B------:R-:W-:-:S07]  /*2840*/  MOV R0, UR4 ;  /* 0x0000000400007c02 */ /* 0x000fce0008000f00 */
.L_x_41:
[----:B-1----:R1:W2:Y:S02]  /*2850*/  SYNCS.PHASECHK.TRANS64.TRYWAIT P0, [R0+URZ+0xc0], R3 ;  /* 0x0000c003000075a7 */ /* 0x0022a400080011ff */
[----:B--2---:R-:W-:Y:S05]  /*2860*/  @!P0 NANOSLEEP.SYNCS 0x989680 ;  /* 0x009896800000895d */ /* 0x004fea0003900000 */
[----:B------:R-:W2:Y:S02]  /*2870*/  @!P0 SYNCS.PHASECHK.TRANS64 P0, [R0+URZ+0xc0], R3 ;  /* 0x0000c003000085a7 */ /* 0x000ea400080010ff */
[----:B--2---:R-:W-:Y:S05]  /*2880*/  @P0 EXIT ;  /* 0x000000000000094d */ /* 0x004fea0003800000 */
[----:B------:R-:W-:Y:S05]  /*2890*/  BRA `(.L_x_41) ;  /* 0xfffffffc00ec7947 */ /* 0x000fea000383ffff */
.L_x_34:
[----:B------:R-:W-:-:S09]  /*28a0*/  UISETP.NE.AND UP1, UPT, UR8, URZ, UPT ;  /* 0x000000ff0800728c */ /* 0x000fd2000bf25270 */
[----:B------:R-:W-:Y:S05]  /*28b0*/  BRA.U UP1, `(.L_x_42) ;  /* 0x0000000d01407547 */ /* 0x000fea000b800000 */
[----:B------:R-:W-:Y:S01]  /*28c0*/  UMOV UR4, 0x40 ;  /* 0x0000004000047882 */ /* 0x000fe20000000000 */
[----:B------:R-:W-:Y:S01]  /*28d0*/  NOP ;  /* 0x0000000000007918 */ /* 0x000fe20000000000 */
[----:B------:R-:W-:Y:S01]  /*28e0*/  ULEA UR4, UR37, UR4, 0x18 ;  /* 0x0000000425047291 */ /* 0x000fe2000f8ec0ff */
[----:B------:R-:W-:Y:S02]  /*28f0*/  UMOV UR5, 0x400 ;  /* 0x0000040000057882 */ /* 0x000fe40000000000 */
[----:B------:R-:W-:-:S06]  /*2900*/  ULEA UR37, UR37, UR5, 0x18 ;  /* 0x0000000525257291 */ /* 0x000fcc000f8ec0ff */
[----:B------:R-:W1:Y:S02]  /*2910*/  LDS.U8 R0, [UR4+0x1c] ;  /* 0x00001c04ff007984 */ /* 0x000e640008000000 */
[----:B-1----:R-:W-:-:S13]  /*2920*/  ISETP.NE.AND P0, PT, R0, RZ, PT ;  /* 0x000000ff0000720c */ /* 0x002fda0003f05270 */
[----:B------:R-:W-:Y:S05]  /*2930*/  @P0 BRA `(.L_x_43) ;  /* 0x0000000000580947 */ /* 0x000fea0003800000 */
[----:B------:R-:W-:-:S13]  /*2940*/  ELECT P0, URZ, PT ;  /* 0x0000000000ff782f */ /* 0x000fda0003800000 */
[----:B------:R-:W-:Y:S05]  /*2950*/  @!P0 BRA `(.L_x_44) ;  /* 0x0000000000608947 */ /* 0x000fea0003800000 */
[----:B------:R-:W-:Y:S01]  /*2960*/  UMOV UR5, 0x10 ;  /* 0x0000001000057882 */ /* 0x000fe20000000000 */
[----:B------:R-:W-:Y:S01]  /*2970*/  HFMA2 R0, -RZ, RZ, 0, 5.9604644775390625e-08 ;  /* 0x00000001ff007431 */ /* 0x000fe200000001ff */
[----:B---3--:R-:W-:-:S03]  /*2980*/  MOV R2, 0xffff ;  /* 0x0000ffff00027802 */ /* 0x008fc60000000f00 */
[----:B------:R-:W-:Y:S04]  /*2990*/  DEPBAR.LE SB1, 0x36 ;  /* 0x00009d800000791a */ /* 0x000fe80000000000 */
[----:B------:R-:W1:Y:S02]  /*29a0*/  UTCATOMSWS.FIND_AND_SET.ALIGN UP0, UR5, UR5 ;  /* 0x00000005000575e3 */ /* 0x000e640008000800 */
[----:B-1----:R-:W-:Y:S01]  /*29b0*/  MOV R3, UR5 ;  /* 0x0000000500037c02 */ /* 0x002fe20008000f00 */
[----:B------:R-:W-:Y:S06]  /*29c0*/  BRA.U UP0, `(.L_x_45) ;  /* 0x0000000100187547 */ /* 0x000fec000b800000 */
.L_x_46:
[----:B------:R-:W-:Y:S05]  /*29d0*/  NANOSLEEP 0x64 ;  /* 0x000000640000795d */ /* 0x000fea0003800000 */
[----:B------:R-:W-:-:S05]  /*29e0*/  UMOV UR5, 0x10 ;  /* 0x0000001000057882 */ /* 0x000fca0000000000 */
[----:B------:R-:W-:Y:S04]  /*29f0*/  DEPBAR.LE SB1, 0x36 ;  /* 0x00009d800000791a */ /* 0x000fe80000000000 */
[----:B------:R-:W1:Y:S02]  /*2a00*/  UTCATOMSWS.FIND_AND_SET.ALIGN UP0, UR5, UR5 ;  /* 0x00000005000575e3 */ /* 0x000e640008000800 */
[----:B-1----:R-:W-:Y:S01]  /*2a10*/  MOV R3, UR5 ;  /* 0x0000000500037c02 */ /* 0x002fe20008000f00 */
[----:B------:R-:W-:Y:S05]  /*2a20*/  BRA.U !UP0, `(.L_x_46) ;  /* 0xfffffffd08e87547 */ /* 0x000fea000b83ffff */
.L_x_45:
[-C--:B------:R-:W-:Y:S02]  /*2a30*/  SHF.L.U32 R2, R2, R3.reuse, RZ ;  /* 0x0000000302027219 */ /* 0x080fe400000006ff */
[----:B------:R-:W-:Y:S01]  /*2a40*/  SHF.L.U32 R0, R0, R3, RZ ;  /* 0x0000000300007219 */ /* 0x000fe200000006ff */
[----:B------:R-:W-:Y:S02]  /*2a50*/  IMAD.SHL.U32 R3, R3, 0x20, RZ ;  /* 0x0000002003037824 */ /* 0x000fe400078e00ff */
[----:B------:R1:W-:Y:S04]  /*2a60*/  ATOMS.OR RZ, [UR4+0x14], R2 ;  /* 0x00001402ffff798c */ /* 0x0003e8000b000004 */
[----:B------:R1:W-:Y:S04]  /*2a70*/  ATOMS.OR RZ, [UR4+0x18], R0 ;  /* 0x00001800ffff798c */ /* 0x0003e8000b000004 */
[----:B------:R1:W-:Y:S01]  /*2a80*/  STS [UR37+0x140], R3 ;  /* 0x00014003ff007988 */ /* 0x0003e20008000825 */
[----:B------:R-:W-:Y:S05]  /*2a90*/  BRA `(.L_x_44) ;  /* 0x0000000000107947 */ /* 0x000fea0003800000 */
.L_x_43:
[----:B------:R-:W-:Y:S02]  /*2aa0*/  MOV R0, 0xffffffff ;  /* 0xffffffff00007802 */ /* 0x000fe40000000f00 */
[----:B---3--:R-:W-:-:S03]  /*2ab0*/  MOV R2, 0x2ae0 ;  /* 0x00002ae000027802 */ /* 0x008fc60000000f00 */
[----:B------:R1:W-:Y:S04]  /*2ac0*/  STS [UR37+0x140], R0 ;  /* 0x00014000ff007988 */ /* 0x0003e80008000825 */
[----:B-1---5:R-:W-:Y:S05]  /*2ad0*/  CALL.REL.NOINC `($__internal_1_$__cuda_sm10x_tcgen05_guardrail_trap_phase_invalid_during_alloc) ;  /* 0x00000074006c7944 */ /* 0x022fea0003c00000 */
.L_x_44:
[----:B------:R-:W-:Y:S05]  /*2ae0*/  WARPSYNC.ALL ;  /* 0x0000000000007948 */ /* 0x000fea0003800000 */
[----:B------:R-:W2:Y:S01]  /*2af0*/  S2UR UR4, SR_CgaCtaId ;  /* 0x00000000000479c3 */ /* 0x000ea20000008800 */
[----:B------:R-:W-:Y:S01]  /*2b00*/  UMOV UR5, 0x400 ;  /* 0x0000040000057882 */ /* 0x000fe20000000000 */
[----:B------:R-:W-:-:S06]  /*2b10*/  NOP ;  /* 0x0000000000007918 */ /* 0x000fcc0000000000 */
[----:B------:R-:W-:Y:S06]  /*2b20*/  BAR.ARV 0x6, 0xa0 ;  /* 0x0182800000007b1d */ /* 0x000fec0000002000 */
[----:B------:R-:W-:Y:S01]  /*2b30*/  UISETP.LT.AND UP0, UPT, UR14, 0x1, UPT ;  /* 0x000000010e00788c */ /* 0x000fe2000bf01270 */
[----:B------:R-:W-:Y:S01]  /*2b40*/  IMAD.MOV.U32 R11, RZ, RZ, 0x1 ;  /* 0x00000001ff0b7424 */ /* 0x000fe200078e00ff */
[----:B------:R-:W-:Y:S01]  /*2b50*/  CS2R R8, SRZ ;  /* 0x0000000000087805 */ /* 0x000fe2000001ff00 */
[----:B------:R-:W-:Y:S01]  /*2b60*/  IMAD.MOV.U32 R10, RZ, RZ, RZ ;  /* 0x000000ffff0a7224 */ /* 0x000fe200078e00ff */
[----:B------:R-:W-:Y:S01]  /*2b70*/  USEL UR8, UR14, 0x1, !UP0 ;  /* 0x000000010e087887 */ /* 0x000fe2000c000000 */
[----:B------:R-:W-:Y:S01]  /*2b80*/  UMOV UR18, URZ ;  /* 0x000000ff00127c82 */ /* 0x000fe20008000000 */
[----:B------:R-:W-:-:S02]  /*2b90*/  UMOV UR17, URZ ;  /* 0x000000ff00117c82 */ /* 0x000fc40008000000 */
[----:B------:R-:W-:Y:S02]  /*2ba0*/  UIADD3 UR8, UPT, UPT, -UR8, URZ, URZ ;  /* 0x000000ff08087290 */ /* 0x000fe4000fffe1ff */
[----:B--2---:R-:W-:Y:S01]  /*2bb0*/  ULEA UR4, UR4, UR5, 0x18 ;  /* 0x0000000504047291 */ /* 0x004fe2000f8ec0ff */
[----:B------:R-:W2:Y:S03]  /*2bc0*/  LDCU UR5, c[0x0][0x38c] ;  /* 0x00007180ff0577ac */ /* 0x000ea60008000800 */
[----:B------:R-:W-:Y:S02]  /*2bd0*/  UIADD3 UR9, UPT, UPT, UR4, 0x10400, URZ ;  /* 0x0001040004097890 */ /* 0x000fe4000fffe0ff */
[----:B------:R-:W-:-:S03]  /*2be0*/  UIADD3 UR10, UPT, UPT, UR4, 0x1c400, URZ ;  /* 0x0001c400040a7890 */ /* 0x000fc6000fffe0ff */
[----:B-1----:R-:W1:Y:S01]  /*2bf0*/  LDS R0, [UR4+0x140] ;  /* 0x00014004ff007984 */ /* 0x002e620008000800 */
[----:B------:R-:W-:Y:S02]  /*2c00*/  UIADD3 UR11, UPT, UPT, UR4, 0x34400, URZ ;  /* 0x00034400040b7890 */ /* 0x000fe4000fffe0ff */
[----:B------:R-:W-:Y:S02]  /*2c10*/  USHF.R.U32.HI UR9, URZ, 0x4, UR9 ;  /* 0x00000004ff097899 */ /* 0x000fe40008011609 */
[----:B------:R-:W-:Y:S02]  /*2c20*/  USHF.R.U32.HI UR10, URZ, 0x4, UR10 ;  /* 0x00000004ff0a7899 */ /* 0x000fe4000801160a */
[----:B------:R-:W-:Y:S02]  /*2c30*/  USHF.R.U32.HI UR11, URZ, 0x4, UR11 ;  /* 0x00000004ff0b7899 */ /* 0x000fe4000801160b */
[----:B------:R-:W-:Y:S02]  /*2c40*/  ULOP3.LUT UR9, UR9, 0x3fff, URZ, 0xc0, !UPT ;  /* 0x00003fff09097892 */ /* 0x000fe4000f8ec0ff */
[----:B------:R-:W-:-:S02]  /*2c50*/  ULOP3.LUT UR10, UR10, 0x3fff, URZ, 0xc0, !UPT ;  /* 0x00003fff0a0a7892 */ /* 0x000fc4000f8ec0ff */
[----:B------:R-:W-:Y:S02]  /*2c60*/  ULOP3.LUT UR11, UR11, 0x3fff, URZ, 0xc0, !UPT ;  /* 0x00003fff0b0b7892 */ /* 0x000fe4000f8ec0ff */
[----:B------:R-:W-:Y:S02]  /*2c70*/  ULOP3.LUT UR9, UR9, 0x10000, URZ, 0xfc, !UPT ;  /* 0x0001000009097892 */ /* 0x000fe4000f8efcff */
[----:B------:R-:W-:Y:S02]  /*2c80*/  ULOP3.LUT UR10, UR10, 0x10000, URZ, 0xfc, !UPT ;  /* 0x000100000a0a7892 */ /* 0x000fe4000f8efcff */
[----:B------:R-:W-:Y:S02]  /*2c90*/  ULOP3.LUT UR11, UR11, 0x10000, URZ, 0xfc, !UPT ;  /* 0x000100000b0b7892 */ /* 0x000fe4000f8efcff */
[----:B--2---:R-:W-:Y:S01]  /*2ca0*/  UISETP.GE.AND UP0, UPT, UR5, 0x1, UPT ;  /* 0x000000010500788c */ /* 0x004fe2000bf06270 */
[----:B------:R-:W-:Y:S01]  /*2cb0*/  UMOV UR23, 0x8200014 ;  /* 0x0820001400177882 */ /* 0x000fe20000000000 */
[----:B------:R-:W-:Y:S01]  /*2cc0*/  UMOV UR21, 0x8200014 ;  /* 0x0820001400157882 */ /* 0x000fe20000000000 */
[----:B-1----:R-:W-:-:S13]  /*2cd0*/  R2UR UR19, R0 ;  /* 0x00000000001372ca */ /* 0x002fda00000e0000 */
[----:B------:R-:W-:Y:S02]  /*2ce0*/  UIADD3 UR22, UPT, UPT, UR19, 0x100, URZ ;  /* 0x0000010013167890 */ /* 0x000fe4000fffe0ff */
[----:B------:R-:W-:-:S12]  /*2cf0*/  UIADD3 UR20, UPT, UPT, UR19, 0x102, URZ ;  /* 0x0000010213147890 */ /* 0x000fd8000fffe0ff */
.L_x_53:
[----:B------:R-:W-:Y:S02]  /*2d00*/  LEA R0, R10, UR4, 0x3 ;  /* 0x000000040a007c11 */ /* 0x000fe4000f8e18ff */
[----:B------:R-:W-:Y:S02]  /*2d10*/  SHF.L.U32 R5, R9, 0x1f, RZ ;  /* 0x0000001f09057819 */ /* 0x000fe400000006ff */
[----:B------:R-:W-:Y:S01]  /*2d20*/  PLOP3.LUT P0, PT, PT, PT, UP0, 0x80, 0x8 ;  /* 0x000000000008781c */ /* 0x000fe20003f0f008 */
[----:B------:R-:W-:Y:S01]  /*2d30*/  VIADD R3, R0, 0xc0 ;  /* 0x000000c000037836 */ /* 0x000fe20000000000 */
[----:B-1----:R-:W1:Y:S02]  /*2d40*/  SYNCS.PHASECHK.TRANS64.TRYWAIT P1, [R0+URZ+0xb0], R5 ;  /* 0x0000b005000075a7 */ /* 0x002e6400080211ff */
[----:B-1-3--:R-:W-:Y:S09]  /*2d50*/  @!P1 BRA `(.L_x_47) ;  /* 0x0000006800fc9947 */ /* 0x00aff20003800000 */
.L_x_141:
[----:B------:R-:W-:Y:S01]  /*2d60*/  LEA R4, R10, UR4, 0x4 ;  /* 0x000000040a047c11 */ /* 0x000fe2000f8e20ff */
[----:B------:R-:W-:Y:S01]  /*2d70*/  @UP0 ULEA UR5, UR17, UR4, 0x3 ;  /* 0x0000000411050291 */ /* 0x000fe2000f8e18ff */
[----:B------:R-:W-:Y:S01]  /*2d80*/  PLOP3.LUT P2, PT, PT, PT, PT, 0x80, 0x8 ;  /* 0x000000000008781c */ /* 0x000fe20003f4f070 */
[----:B------:R-:W-:Y:S01]  /*2d90*/  ULEA UR6, UR18, UR4, 0x3 ;  /* 0x0000000412067291 */ /* 0x000fe2000f8e18ff */
[----:B------:R-:W-:Y:S01]  /*2da0*/  PRMT R3, RZ, 0x654, R3 ;  /* 0x00000654ff037816 */ /* 0x000fe20000000003 */
[----:B------:R-:W-:Y:S01]  /*2db0*/  ULEA UR7, UR18, UR19, 0x7 ;  /* 0x0000001312077291 */ /* 0x000fe2000f8e38ff */
[----:B-1----:R-:W1:Y:S01]  /*2dc0*/  LDS.128 R4, [R4+0x120] ;  /* 0x0001200004047984 */ /* 0x002e620000000c00 */
[----:B---3--:R-:W-:Y:S02]  /*2dd0*/  @P0 SHF.L.U32 R2, R8, 0x1f, RZ ;  /* 0x0000001f08020819 */ /* 0x008fe400000006ff */
[----:B------:R-:W-:Y:S01]  /*2de0*/  SHF.L.U32 R0, R11, 0x1f, RZ ;  /* 0x0000001f0b007819 */ /* 0x000fe200000006ff */
[----:B------:R-:W-:Y:S01]  /*2df0*/  @!PT LDS RZ, [RZ] ;  /* 0x00000000fffff984 */ /* 0x000fe20000000800 */
[----:B------:R-:W-:Y:S01]  /*2e00*/  @!PT LDS RZ, [RZ] ;  /* 0x00000000fffff984 */ /* 0x000fe20000000800 */
[----:B------:R-:W-:Y:S01]  /*2e10*/  @!PT LDS RZ, [RZ] ;  /* 0x00000000fffff984 */ /* 0x000fe20000000800 */
[----:B------:R-:W-:Y:S01]  /*2e20*/  @!PT LDS RZ, [RZ] ;  /* 0x00000000fffff984 */ /* 0x000fe20000000800 */
[----:B------:R2:W-:Y:S06]  /*2e30*/  MEMBAR.ALL.CTA ;  /* 0x0000000000007992 */ /* 0x0005ec0000008000 */
[----:B--2---:R-:W2:Y:S02]  /*2e40*/  FENCE.VIEW.ASYNC.S ;  /* 0x00000000000073c6 */ /* 0x004ea40000000000 */
[----:B--2---:R2:W-:Y:S01]  /*2e50*/  SYNCS.ARRIVE.TRANS64.RED.A1T0 RZ, [R3+URZ], RZ ;  /* 0x000000ff03ff79a7 */ /* 0x0045e200081004ff */
[----:B------:R2:W3:Y:S01]  /*2e60*/  @P0 SYNCS.PHASECHK.TRANS64.TRYWAIT P2, [UR5], R2 ;  /* 0x00000002ff0005a7 */ /* 0x0004e20008041105 */
[----:B-1----:R-:W-:Y:S01]  /*2e70*/  LOP3.LUT P1, RZ, R6, 0x1, RZ, 0xc0, !PT ;  /* 0x0000000106ff7812 */ /* 0x002fe2000782c0ff */
[----:B------:R-:W1:Y:S02]  /*2e80*/  SYNCS.PHASECHK.TRANS64.TRYWAIT P0, [UR6+0xe0], R0 ;  /* 0x0000e000ff0075a7 */ /* 0x000e640008001106 */
[----:B-123--:R-:W-:Y:S10]  /*2e90*/  @!P0 BRA `(.L_x_48) ;  /* 0x0000006800c08947 */ /* 0x00eff40003800000 */
.L_x_143:
[----:B------:R-:W-:Y:S01]  /*2ea0*/  IADD3 R10, PT, PT, R10, 0x1, RZ ;  /* 0x000000010a0a7810 */ /* 0x000fe20007ffe0ff */
[----:B------:R-:W-:Y:S06]  /*2eb0*/  BRA.U !UP0, `(.L_x_49) ;  /* 0x0000000108a87547 */ /* 0x000fec000b800000 */
[----:B------:R-:W-:Y:S01]  /*2ec0*/  UMOV UR16, URZ ;  /* 0x000000ff00107c82 */ /* 0x000fe20008000000 */
[----:B------:R-:W-:Y:S01]  /*2ed0*/  UMOV UR15, UR8 ;  /* 0x00000008000f7c82 */ /* 0x000fe20008000000 */
[----:B------:R-:W-:Y:S01]  /*2ee0*/  UMOV UR13, UR14 ;  /* 0x0000000e000d7c82 */ /* 0x000fe20008000000 */
[----:B------:R-:W-:-:S05]  /*2ef0*/  UMOV UR12, UR17 ;  /* 0x00000011000c7c82 */ /* 0x000fca0008000000 */
.L_x_52:
[----:B------:R-:W-:Y:S02]  /*2f00*/  UIADD3 UR15, UPT, UPT, UR15, 0x1, URZ ;  /* 0x000000010f0f7890 */ /* 0x000fe4000fffe0ff */
[----:B--2---:R-:W-:Y:S02]  /*2f10*/  ULEA UR5, UR12, UR4, 0x3 ;  /* 0x000000040c057291 */ /* 0x004fe4000f8e18ff */
[----:B------:R-:W-:Y:S01]  /*2f20*/  UISETP.NE.AND UP1, UPT, UR15, URZ, UPT ;  /* 0x000000ff0f00728c */ /* 0x000fe2000bf25270 */
[----:B---3--:R-:W-:Y:S10]  /*2f30*/  @P2 BRA `(.L_x_50) ;  /* 0x00000000000c2947 */ /* 0x008ff40003800000 */
[----:B-1----:R-:W-:Y:S04]  /*2f40*/  SHF.L.U32 R3, R8, 0x1f, RZ ;  /* 0x0000001f08037819 */ /* 0x002fe800000006ff */
[----:B------:R-:W1:Y:S02]  /*2f50*/  SYNCS.PHASECHK.TRANS64.TRYWAIT P0, [UR5], R3 ;  /* 0x00000003ff0075a7 */ /* 0x000e640008001105 */
[----:B-1----:R-:W-:Y:S05]  /*2f60*/  @!P0 BRA `(.L_x_51) ;  /* 0x0000006800a48947 */ /* 0x002fea0003800000 */
.L_x_50:
[----:B------:R-:W-:Y:S01]  /*2f70*/  UISETP.NE.AND UP2, UPT, UR13, 0x1, UPT ;  /* 0x000000010d00788c */ /* 0x000fe2000bf45270 */
[----:B------:R-:W-:Y:S01]  /*2f80*/  PLOP3.LUT P2, PT, PT, PT, PT, 0x80, 0x8 ;  /* 0x000000000008781c */ /* 0x000fe20003f4f070 */
[----:B------:R-:W-:Y:S02]  /*2f90*/  UIADD3 UR17, UPT, UPT, UR12, 0x1, URZ ;  /* 0x000000010c117890 */ /* 0x000fe4000fffe0ff */
[----:B------:R-:W-:Y:S02]  /*2fa0*/  ULEA UR26, UR12, UR10, 0xa ;  /* 0x0000000a0c1a7291 */ /* 0x000fe4000f8e50ff */
[----:B------:R-:W-:Y:S01]  /*2fb0*/  UISETP.NE.AND UP3, UPT, UR17, 0x6, UPT ;  /* 0x000000061100788c */ /* 0x000fe2000bf65270 */
[----:B------:R-:W-:Y:S01]  /*2fc0*/  PLOP3.LUT P0, PT, PT, PT, UP2, 0x80, 0x8 ;  /* 0x000000000008781c */ /* 0x000fe20003f0f028 */
[----:B------:R-:W-:Y:S02]  /*2fd0*/  ULEA UR28, UR12, UR11, 0x7 ;  /* 0x0000000b0c1c7291 */ /* 0x000fe4000f8e38ff */
[----:B------:R-:W-:Y:S02]  /*2fe0*/  USEL UR25, URZ, 0x1, UP3 ;  /* 0x00000001ff197887 */ /* 0x000fe40009800000 */
[----:B------:R-:W-:Y:S02]  /*2ff0*/  USEL UR17, UR17, URZ, UP3 ;  /* 0x000000ff11117287 */ /* 0x000fe40009800000 */
[----:B------:R-:W-:Y:S02]  /*3000*/  UIADD3 UR32, UPT, UPT, UR26, 0x4, URZ ;  /* 0x000000041a207890 */ /* 0x000fe4000fffe0ff */
[----:B------:R-:W-:Y:S01]  /*3010*/  @UP2 ULEA UR24, UR17, UR4, 0x3 ;  /* 0x0000000411182291 */ /* 0x000fe2000f8e18ff */
[----:B------:R-:W-:Y:S01]  /*3020*/  LOP3.LUT R8, R8, UR25, RZ, 0x3c, !PT ;  /* 0x0000001908087c12 */ /* 0x000fe2000f8e3cff */
[----:B------:R-:W-:Y:S02]  /*3030*/  UISETP.NE.U32.AND UP2, UPT, UR16, URZ, UPT ;  /* 0x000000ff1000728c */ /* 0x000fe4000bf45070 */
[----:B------:R-:W-:Y:S01]  /*3040*/  UIADD3 UR5, UPT, UPT, UR5, 0x30, URZ ;  /* 0x0000003005057890 */ /* 0x000fe2000fffe0ff */
[----:B-1----:R-:W-:Y:S01]  /*3050*/  @P0 SHF.L.U32 R0, R8, 0x1f, RZ ;  /* 0x0000001f08000819 */ /* 0x002fe200000006ff */
[----:B------:R-:W-:Y:S01]  /*3060*/  UMOV UR29, 0x4008 ;  /* 0x00004008001d7882 */ /* 0x000fe20000000000 */
[----:B------:R-:W-:Y:S01]  /*3070*/  UMOV UR27, 0x40004040 ;  /* 0x40004040001b7882 */ /* 0x000fe20000000000 */
[----:B------:R-:W-:Y:S01]  /*3080*/  UMOV UR25, 0x80004020 ;  /* 0x8000402000197882 */ /* 0x000fe20000000000 */
[----:B------:R2:W3:Y:S01]  /*3090*/  @P0 SYNCS.PHASECHK.TRANS64.TRYWAIT P2, [UR24], R0 ;  /* 0x00000000ff0005a7 */ /* 0x0004e20008041118 */
[----:B------:R-:W-:Y:S01]  /*30a0*/  ULEA UR24, UR12, UR9, 0x9 ;  /* 0x000000090c187291 */ /* 0x000fe2000f8e48ff */
[----:B------:R2:W-:Y:S01]  /*30b0*/  UTCCP.T.S.128dp128bit tmem[UR19+0x100], gdesc[UR28] ;  /* 0x0001001c130079e7 */ /* 0x0005e20008180000 */
[----:B------:R-:W-:Y:S02]  /*30c0*/  UIADD3 UR13, UPT, UPT, UR13, -0x1, URZ ;  /* 0xffffffff0d0d7890 */ /* 0x000fe4000fffe0ff */
[----:B------:R-:W-:Y:S01]  /*30d0*/  UIADD3 UR30, UPT, UPT, UR24, 0x2, URZ ;  /* 0x00000002181e7890 */ /* 0x000fe2000fffe0ff */
[----:B------:R-:W-:Y:S01]  /*30e0*/  UMOV UR33, 0x40004040 ;  /* 0x4000404000217882 */ /* 0x000fe20000000000 */
[----:B------:R-:W-:Y:S01]  /*30f0*/  UMOV UR31, 0x80004020 ;  /* 0x80004020001f7882 */ /* 0x000fe20000000000 */
[----:B------:R-:W-:Y:S02]  /*3100*/  UMOV UR16, 0x1 ;  /* 0x0000000100107882 */ /* 0x000fe40000000000 */
[----:B------:R2:W-:Y:S01]  /*3110*/  UTCQMMA gdesc[UR24], gdesc[UR26], tmem[UR7], tmem[UR22], idesc[UR23], UP2 ;  /* 0x00ff161a180075ea */ /* 0x0005e20009000307 */
[----:B------:R-:W-:Y:S03]  /*3120*/  UMOV UR12, UR17 ;  /* 0x00000011000c7c82 */ /* 0x000fe60008000000 */
[----:B------:R2:W-:Y:S01]  /*3130*/  UTCQMMA gdesc[UR30], gdesc[UR32], tmem[UR7], tmem[UR20], idesc[UR21], UPT ;  /* 0x00ff14201e0075ea */ /* 0x0005e2000b800307 */
[----:B------:R2:W-:Y:S01]  /*3140*/  UTCBAR [UR5], URZ ;  /* 0x000000ff050073e9 */ /* 0x0005e200080000ff */
[----:B------:R-:W-:Y:S05]  /*3150*/  BRA.U UP1, `(.L_x_52) ;  /* 0xfffffffd01687547 */ /* 0x000fea000b83ffff */
.L_x_49:
[----:B------:R-:W-:Y:S01]  /*3160*/  UIADD3 UR18, UPT, UPT, UR18, 0x1, URZ ;  /* 0x0000000112127890 */ /* 0x000fe2000fffe0ff */
[C---:B------:R-:W-:Y:S01]  /*3170*/  ISETP.NE.AND P0, PT, R10.reuse, 0x2, PT ;  /* 0x000000020a00780c */ /* 0x040fe20003f05270 */
[----:B------:R-:W-:Y:S02]  /*3180*/  UIADD3 UR6, UPT, UPT, UR6, 0xd0, URZ ;  /* 0x000000d006067890 */ /* 0x000fe4000fffe0ff */
[----:B------:R-:W-:Y:S01]  /*3190*/  UISETP.NE.AND UP1, UPT, UR18, 0x2, UPT ;  /* 0x000000021200788c */ /* 0x000fe2000bf25270 */
[----:B-12---:R-:W-:Y:S02]  /*31a0*/  SEL R0, RZ, 0x1, P0 ;  /* 0x00000001ff007807 */ /* 0x006fe40000000000 */
[----:B------:R-:W-:Y:S01]  /*31b0*/  SEL R10, R10, RZ, P0 ;  /* 0x000000ff0a0a7207 */ /* 0x000fe20000000000 */
[----:B------:R-:W-:Y:S01]  /*31c0*/  USEL UR5, URZ, 0x1, UP1 ;  /* 0x00000001ff057887 */ /* 0x000fe20008800000 */
[----:B------:R-:W-:Y:S01]  /*31d0*/  LOP3.LUT R9, R9, R0, RZ, 0x3c, !PT ;  /* 0x0000000009097212 */ /* 0x000fe200078e3cff */
[----:B------:R-:W-:Y:S01]  /*31e0*/  USEL UR18, UR18, URZ, UP1 ;  /* 0x000000ff12127287 */ /* 0x000fe20008800000 */
[----:B------:R1:W-:Y:S03]  /*31f0*/  UTCBAR [UR6], URZ ;  /* 0x000000ff060073e9 */ /* 0x0003e600080000ff */
[----:B------:R-:W-:Y:S01]  /*3200*/  LOP3.LUT R11, R11, UR5, RZ, 0x3c, !PT ;  /* 0x000000050b0b7c12 */ /* 0x000fe2000f8e3cff */
[----:B------:R-:W-:Y:S07]  /*3210*/  @P1 BRA `(.L_x_53) ;  /* 0xfffffff800b81947 */ /* 0x000fee000383ffff */
[----:B------:R-:W2:Y:S01]  /*3220*/  S2UR UR5, SR_CgaCtaId ;  /* 0x00000000000579c3 */ /* 0x000ea20000008800 */
[----:B------:R-:W-:Y:S01]  /*3230*/  ELECT P0, URZ, PT ;  /* 0x0000000000ff782f */ /* 0x000fe20003800000 */
[----:B------:R-:W-:Y:S01]  /*3240*/  IMAD.MOV.U32 R0, RZ, RZ, 0x1 ;  /* 0x00000001ff007424 */ /* 0x000fe200078e00ff */
[----:B------:R-:W-:Y:S01]  /*3250*/  UIADD3 UR4, UPT, UPT, UR4, 0xe0, URZ ;  /* 0x000000e004047890 */ /* 0x000fe2000fffe0ff */
[----:B------:R-:W-:Y:S01]  /*3260*/  SHF.L.U32 R3, R11, 0x1f, RZ ;  /* 0x0000001f0b037819 */ /* 0x000fe200000006ff */
[----:B-1----:R-:W-:-:S03]  /*3270*/  UMOV UR6, 0x40 ;  /* 0x0000004000067882 */ /* 0x002fc60000000000 */
[----:B------:R-:W-:Y:S01]  /*3280*/  UVIRTCOUNT.DEALLOC.SMPOOL 0x80 ;  /* 0x000000800000784c */ /* 0x000fe20000000000 */
[----:B--2---:R-:W-:Y:S02]  /*3290*/  ULEA UR5, UR5, UR6, 0x18 ;  /* 0x0000000605057291 */ /* 0x004fe4000f8ec0ff */
[----:B------:R-:W-:-:S07]  /*32a0*/  ULEA UR6, UR18, UR4, 0x3 ;  /* 0x0000000412067291 */ /* 0x000fce000f8e18ff */
[----:B------:R1:W-:Y:S02]  /*32b0*/  @P0 STS.U8 [UR5+0x1c], R0 ;  /* 0x00001c00ff000988 */ /* 0x0003e40008000005 */
[----:B------:R-:W2:Y:S02]  /*32c0*/  SYNCS.PHASECHK.TRANS64.TRYWAIT P0, [UR6], R3 ;  /* 0x00000003ff0075a7 */ /* 0x000ea40008001106 */
[----:B-12---:R-:W-:Y:S05]  /*32d0*/  @!P0 BRA `(.L_x_54) ;  /* 0x0000006400e08947 */ /* 0x006fea0003800000 */
.L_x_146:
[----:B------:R-:W-:-:S04]  /*32e0*/  UIADD3 UR7, UPT, UPT, UR18, 0x1, URZ ;  /* 0x0000000112077890 */ /* 0x000fc8000fffe0ff */
[----:B------:R-:W-:-:S04]  /*32f0*/  UISETP.NE.AND UP0, UPT, UR7, 0x2, UPT ;  /* 0x000000020700788c */ /* 0x000fc8000bf05270 */
[----:B------:R-:W-:Y:S02]  /*3300*/  USEL UR6, URZ, 0x1, UP0 ;  /* 0x00000001ff067887 */ /* 0x000fe40008000000 */
[----:B------:R-:W-:-:S04]  /*3310*/  USEL UR7, UR7, URZ, UP0 ;  /* 0x000000ff07077287 */ /* 0x000fc80008000000 */
[----:B------:R-:W-:Y:S01]  /*3320*/  ULEA UR7, UR7, UR4, 0x3 ;  /* 0x0000000407077291 */ /* 0x000fe2000f8e18ff */
[----:B-1----:R-:W-:-:S04]  /*3330*/  LOP3.LUT R3, R11, UR6, RZ, 0x3c, !PT ;  /* 0x000000060b037c12 */ /* 0x002fc8000f8e3cff */
[----:B------:R-:W-:-:S04]  /*3340*/  SHF.L.U32 R3, R3, 0x1f, RZ ;  /* 0x0000001f03037819 */ /* 0x000fc800000006ff */
[----:B------:R-:W1:Y:S02]  /*3350*/  SYNCS.PHASECHK.TRANS64.TRYWAIT P0, [UR7], R3 ;  /* 0x00000003ff0075a7 */ /* 0x000e640008001107 */
[----:B-1----:R-:W-:Y:S05]  /*3360*/  @!P0 BRA `(.L_x_55) ;  /* 0x0000006400d48947 */ /* 0x002fea0003800000 */
.L_x_148:
[----:B------:R-:W-:Y:S01]  /*3370*/  NOP ;  /* 0x0000000000007918 */ /* 0x000fe20000000000 */
[----:B-1----:R-:W1:Y:S01]  /*3380*/  LDS R0, [UR5+0x14] ;  /* 0x00001405ff007984 */ /* 0x002e620008000800 */
[----:B------:R-:W-:Y:S01]  /*3390*/  ULOP3.LUT UR6, UR19, 0xffff, URZ, 0xc0, !UPT ;  /* 0x0000ffff13067892 */ /* 0x000fe2000f8ec0ff */
[----:B------:R-:W-:Y:S01]  /*33a0*/  UMOV UR8, 0xffff ;  /* 0x0000ffff00087882 */ /* 0x000fe20000000000 */
[----:B------:R-:W-:Y:S02]  /*33b0*/  UMOV UR4, 0x1 ;  /* 0x0000000100047882 */ /* 0x000fe40000000000 */
[----:B------:R-:W-:-:S04]  /*33c0*/  USHF.R.U32.HI UR6, URZ, 0x5, UR6 ;  /* 0x00000005ff067899 */ /* 0x000fc80008011606 */
[----:B------:R-:W-:Y:S02]  /*33d0*/  USHF.L.U32 UR8, UR8, UR6, URZ ;  /* 0x0000000608087299 */ /* 0x000fe400080006ff */
[----:B------:R-:W-:-:S04]  /*33e0*/  USHF.L.U32 UR4, UR4, UR6, URZ ;  /* 0x0000000604047299 */ /* 0x000fc800080006ff */
[----:B-1----:R-:W-:-:S04]  /*33f0*/  LOP3.LUT R0, R0, UR8, RZ, 0xc0, !PT ;  /* 0x0000000800007c12 */ /* 0x002fc8000f8ec0ff */
[----:B------:R-:W-:-:S13]  /*3400*/  ISETP.NE.AND P0, PT, R0, UR8, PT ;  /* 0x0000000800007c0c */ /* 0x000fda000bf05270 */
[----:B------:R-:W-:Y:S05]  /*3410*/  @P0 BRA `(.L_x_56) ;  /* 0x0000000000580947 */ /* 0x000fea0003800000 */
[----:B------:R-:W1:Y:S02]  /*3420*/  LDS R0, [UR5+0x18] ;  /* 0x00001805ff007984 */ /* 0x000e640008000800 */
[----:B-1----:R-:W-:-:S04]  /*3430*/  LOP3.LUT R0, R0, UR4, RZ, 0xc0, !PT ;  /* 0x0000000400007c12 */ /* 0x002fc8000f8ec0ff */
[----:B------:R-:W-:-:S13]  /*3440*/  ISETP.NE.AND P0, PT, R0, UR4, PT ;  /* 0x0000000400007c0c */ /* 0x000fda000bf05270 */
[----:B------:R-:W-:Y:S05]  /*3450*/  @P0 BRA `(.L_x_57) ;  /* 0x00000000003c0947 */ /* 0x000fea0003800000 */
[----:B------:R-:W1:Y:S01]  /*3460*/  S2R R2, SR_LANEID ;  /* 0x0000000000027919 */ /* 0x000e620000000000 */
[----:B------:R-:W-:Y:S01]  /*3470*/  ULOP3.LUT UR8, URZ, UR8, URZ, 0x33, !UPT ;  /* 0x00000008ff087292 */ /* 0x000fe2000f8e33ff */
[----:B------:R-:W-:Y:S01]  /*3480*/  LOP3.LUT R4, RZ, UR4, RZ, 0x33, !PT ;  /* 0x00000004ff047c12 */ /* 0x000fe2000f8e33ff */
[----:B------:R-:W-:Y:S02]  /*3490*/  VOTEU.ANY UR7, UPT, PT ;  /* 0x0000000000077886 */ /* 0x000fe400038e0100 */
[----:B------:R-:W-:Y:S01]  /*34a0*/  UFLO.U32 UR7, UR7 ;  /* 0x00000007000772bd */ /* 0x000fe200080e0000 */
[----:B------:R-:W2:Y:S01]  /*34b0*/  REDUX UR4, R4 ;  /* 0x00000000040473c4 */ /* 0x000ea20000000000 */
[----:B------:R-:W-:-:S06]  /*34c0*/  IMAD.U32 R0, RZ, RZ, UR8 ;  /* 0x00000008ff007e24 */ /* 0x000fcc000f8e00ff */
[----:B------:R4:W-:Y:S01]  /*34d0*/  UTCATOMSWS.AND URZ, UR8 ;  /* 0x0000000800ff79e3 */ /* 0x0009e20008000000 */
[----:B------:R-:W3:Y:S01]  /*34e0*/  REDUX UR6, R0 ;  /* 0x00000000000673c4 */ /* 0x000ee20000000000 */
[----:B-1----:R-:W-:Y:S01]  /*34f0*/  ISETP.EQ.U32.AND P0, PT, R2, UR7, PT ;  /* 0x0000000702007c0c */ /* 0x002fe2000bf02070 */
[----:B--2---:R-:W-:Y:S01]  /*3500*/  IMAD.U32 R2, RZ, RZ, UR4 ;  /* 0x00000004ff027e24 */ /* 0x004fe2000f8e00ff */
[----:B---3--:R-:W-:-:S11]  /*3510*/  MOV R3, UR6 ;  /* 0x0000000600037c02 */ /* 0x008fd60008000f00 */
[----:B------:R4:W-:Y:S04]  /*3520*/  @P0 ATOMS.AND RZ, [UR5+0x14], R3 ;  /* 0x00001403ffff098c */ /* 0x0009e8000a800005 */
[----:B------:R4:W-:Y:S01]  /*3530*/  @P0 ATOMS.AND RZ, [UR5+0x18], R2 ;  /* 0x00001802ffff098c */ /* 0x0009e2000a800005 */
[----:B------:R-:W-:Y:S05]  /*3540*/  BRA `(.L_x_58) ;  /* 0x0000000000147947 */ /* 0x000fea0003800000 */
.L_x_57:
[----:B------:R-:W-:Y:S02]  /*3550*/  MOV R2, 0x3570 ;  /* 0x0000357000027802 */ /* 0x000fe40000000f00 */
[----:B---3-5:R-:W-:Y:S05]  /*3560*/  CALL.REL.NOINC `($__internal_0_$__cuda_sm10x_tcgen05_guardrail_trap_col_being_dealloced_not_returned_by_alloc) ;  /* 0x0000006800bc7944 */ /* 0x028fea0003c00000 */
[----:B------:R-:W-:Y:S05]  /*3570*/  BRA `(.L_x_58) ;  /* 0x0000000000087947 */ /* 0x000fea0003800000 */
.L_x_56:
[----:B------:R-:W-:Y:S02]  /*3580*/  MOV R2, 0x35a0 ;  /* 0x000035a000027802 */ /* 0x000fe40000000f00 */
[----:B---3-5:R-:W-:Y:S05]  /*3590*/  CALL.REL.NOINC `($__internal_2_$__cuda_sm10x_tcgen05_guardrail_trap_unallocated_columns_being_dealloced) ;  /* 0x0000006800c87944 */ /* 0x028fea0003c00000 */
.L_x_58:
[----:B------:R-:W-:Y:S01]  /*35a0*/  NOP ;  /* 0x0000000000007918 */ /* 0x000fe20000000000 */
[----:B----4-:R-:W-:Y:S05]  /*35b0*/  EXIT ;  /* 0x000000000000794d */ /* 0x010fea0003800000 */
.L_x_42:
[----:B------:R-:W-:Y:S05]  /*35c0*/  BRA.U !UP0, `(.L_x_59) ;  /* 0x0000001508507547 */ /* 0x000fea000b800000 */
[----:B------:R-:W1:Y:S01]  /*35d0*/  LDC R0, c[0x0][0xd30] ;  /* 0x00034c00ff007b82 */ /* 0x000e620000000800 */
[----:B------:R-:W-:Y:S01]  /*35e0*/  UMOV UR4, 0x400 ;  /* 0x0000040000047882 */ /* 0x000fe20000000000 */
[----:B------:R-:W-:Y:S01]  /*35f0*/  UISETP.NE.AND UP0, UPT, UR8, 0x2, UPT ;  /* 0x000000020800788c */ /* 0x000fe2000bf05270 */
[----:B------:R-:W-:Y:S01]  /*3600*/  IMAD.MOV.U32 R36, RZ, RZ, 0x1 ;  /* 0x00000001ff247424 */ /* 0x000fe200078e00ff */
[----:B------:R-:W-:Y:S01]  /*3610*/  ULEA UR4, UR37, UR4, 0x18 ;  /* 0x0000000425047291 */ /* 0x000fe2000f8ec0ff */
[----:B------:R-:W-:Y:S01]  /*3620*/  CS2R R34, SRZ ;  /* 0x0000000000227805 */ /* 0x000fe2000001ff00 */
[----:B------:R-:W-:Y:S01]  /*3630*/  IMAD.MOV.U32 R32, RZ, RZ, 0x4000 ;  /* 0x00004000ff207424 */ /* 0x000fe200078e00ff */
[----:B------:R-:W-:Y:S01]  /*3640*/  UPLOP3.LUT UP1, UPT, UPT, UPT, UPT, 0x40, 0x4 ;  /* 0x000000000004789c */ /* 0x000fe20003f2e870 */
[----:B------:R-:W2:Y:S01]  /*3650*/  LDC R27, c[0x0][0x370] ;  /* 0x0000dc00ff1b7b82 */ /* 0x000ea20000000800 */
[----:B------:R-:W-:Y:S02]  /*3660*/  UIADD3 UR5, UPT, UPT, UR4, 0x78, URZ ;  /* 0x0000007804057890 */ /* 0x000fe4000fffe0ff */
[----:B------:R-:W-:-:S02]  /*3670*/  USEL UR6, URZ, 0x1, UP0 ;  /* 0x00000001ff067887 */ /* 0x000fc40008000000 */
[----:B------:R-:W-:Y:S02]  /*3680*/  UIADD3 UR57, UPT, UPT, UR4, 0x60, URZ ;  /* 0x0000006004397890 */ /* 0x000fe4000fffe0ff */
[----:B------:R-:W-:Y:S01]  /*3690*/  UIADD3 UR49, UPT, UPT, UR4, 0x68, URZ ;  /* 0x0000006804317890 */ /* 0x000fe2000fffe0ff */
[----:B------:R-:W4:Y:S01]  /*36a0*/  LDC R8, c[0x0][0xd0c] ;  /* 0x00034300ff087b82 */ /* 0x000f220000000800 */
[----:B------:R-:W-:Y:S02]  /*36b0*/  UIADD3 UR41, UPT, UPT, UR4, 0x70, URZ ;  /* 0x0000007004297890 */ /* 0x000fe4000fffe0ff */
[----:B------:R-:W-:-:S05]  /*36c0*/  UPRMT UR5, UR37, 0x654, UR5 ;  /* 0x0000065425057896 */ /* 0x000fca0008000005 */
[----:B------:R-:W2:Y:S01]  /*36d0*/  LDC R25, c[0x0][0xd20] ;  /* 0x00034800ff197b82 */ /* 0x000ea20000000800 */
[----:B-1----:R-:W-:-:S07]  /*36e0*/  ISETP.NE.AND P1, PT, R0, 0x1, PT ;  /* 0x000000010000780c */ /* 0x002fce0003f25270 */
[----:B------:R-:W1:Y:S08]  /*36f0*/  LDC.64 R38, c[0x0][0x348] ;  /* 0x0000d200ff267b82 */ /* 0x000e700000000a00 */
[----:B------:R-:W1:Y:S08]  /*3700*/  LDC.64 R18, c[0x0][0xa88] ;  /* 0x0002a200ff127b82 */ /* 0x000e700000000a00 */
[----:B------:R-:W1:Y:S08]  /*3710*/  LDC.64 R22, c[0x0][0xd10] ;  /* 0x00034400ff167b82 */ /* 0x000e700000000a00 */
[----:B------:R-:W1:Y:S08]  /*3720*/  LDC.64 R6, c[0x0][0xd18] ;  /* 0x00034600ff067b82 */ /* 0x000e700000000a00 */
[----:B------:R-:W1:Y:S08]  /*3730*/  LDC.64 R4, c[0x0][0xd28] ;  /* 0x00034a00ff047b82 */ /* 0x000e700000000a00 */
[----:B------:R-:W1:Y:S08]  /*3740*/  LDC.64 R20, c[0x0][0xa90] ;  /* 0x0002a400ff147b82 */ /* 0x000e700000000a00 */
[----:B--2-4-:R-:W1:Y:S02]  /*3750*/  LDC R26, c[0x0][0x374] ;  /* 0x0000dd00ff1a7b82 */ /* 0x014e640000000800 */
.L_x_70:
[C---:B------:R-:W-:Y:S02]  /*3760*/  LEA R0, R35.reuse, UR4, 0x3 ;  /* 0x0000000423007c11 */ /* 0x040fe4000f8e18ff */
[----:B------:R-:W-:Y:S02]  /*3770*/  SHF.L.U32 R3, R34, 0x1f, RZ ;  /* 0x0000001f22037819 */ /* 0x000fe400000006ff */
[----:B------:R-:W-:Y:S02]  /*3780*/  LEA R28, R35, UR4, 0x4 ;  /* 0x00000004231c7c11 */ /* 0x000fe4000f8e20ff */
[----:B------:R-:W2:Y:S02]  /*3790*/  SYNCS.PHASECHK.TRANS64.TRYWAIT P0, [R0+URZ+0xb0], R3 ;  /* 0x0000b003000075a7 */ /* 0x000ea400080011ff */
[----:B--2-4-:R-:W-:Y:S05]  /*37a0*/  @!P0 BRA `(.L_x_60) ;  /* 0x0000006000dc8947 */ /* 0x014fea0003800000 */
.L_x_149:
[----:B---3--:R-:W-:Y:S01]  /*37b0*/  ISETP.GE.AND P0, PT, R2, 0x1, PT ;  /* 0x000000010200780c */ /* 0x008fe20003f06270 */
[----:B------:R-:W3:Y:S01]  /*37c0*/  LDS.128 R28, [R28+0x120] ;  /* 0x000120001c1c7984 */ /* 0x000ee20000000c00 */
[----:B--2---:R-:W-:Y:S01]  /*37d0*/  VIADD R0, R0, 0xc0 ;  /* 0x000000c000007836 */ /* 0x004fe20000000000 */
[----:B------:R-:W-:Y:S01]  /*37e0*/  @!PT LDS RZ, [RZ] ;  /* 0x00000000fffff984 */ /* 0x000fe20000000800 */
[----:B------:R-:W-:Y:S01]  /*37f0*/  @!PT LDS RZ, [RZ] ;  /* 0x00000000fffff984 */ /* 0x000fe20000000800 */
[----:B------:R-:W-:Y:S01]  /*3800*/  @!PT LDS RZ, [RZ] ;  /* 0x00000000fffff984 */ /* 0x000fe20000000800 */
[----:B------:R-:W-:Y:S01]  /*3810*/  @!PT LDS RZ, [RZ] ;  /* 0x00000000fffff984 */ /* 0x000fe20000000800 */
[----:B------:R2:W-:Y:S06]  /*3820*/  MEMBAR.ALL.CTA ;  /* 0x0000000000007992 */ /* 0x0005ec0000008000 */
[----:B--2---:R-:W2:Y:S01]  /*3830*/  FENCE.VIEW.ASYNC.S ;  /* 0x00000000000073c6 */ /* 0x004ea20000000000 */
[----:B------:R-:W-:Y:S04]  /*3840*/  PRMT R0, RZ, 0x654, R0 ;  /* 0x00000654ff007816 */ /* 0x000fe80000000000 */
[----:B--2---:R2:W-:Y:S01]  /*3850*/  SYNCS.ARRIVE.TRANS64.RED.A1T0 RZ, [R0+URZ], RZ ;  /* 0x000000ff00ff79a7 */ /* 0x0045e200081004ff */
[----:B---3--:R-:W-:Y:S11]  /*3860*/  LOP3.LUT P3, RZ, R30, 0x1, RZ, 0xc0, !PT ;  /* 0x000000011eff7812 */ /* 0x008ff6000786c0ff */
[----:B------:R-:W-:Y:S02]  /*3870*/  @!UPT UIADD3 URZ, UPT, UPT, URZ, URZ, URZ ;  /* 0x000000fffffff290 */ /* 0x000fe4000fffe0ff */
[----:B------:R-:W-:Y:S02]  /*3880*/  @P3 MOV R13, R28 ;  /* 0x0000001c000d3202 */ /* 0x000fe40000000f00 */
[----:B------:R-:W-:Y:S01]  /*3890*/  @P3 LOP3.LUT R10, R29, 0xffff, RZ, 0xc0, !PT ;  /* 0x0000ffff1d0a3812 */ /* 0x000fe200078ec0ff */
[----:B--2---:R-:W-:Y:S06]  /*38a0*/  @!P0 BRA `(.L_x_61) ;  /* 0x0000000000a48947 */ /* 0x004fec0003800000 */
[----:B-1----:R-:W-:Y:S01]  /*38b0*/  IMAD.HI.U32 R42, R26, R7, RZ ;  /* 0x000000071a2a7227 */ /* 0x002fe200078e00ff */
[----:B------:R-:W-:Y:S02]  /*38c0*/  ISETP.NE.AND P0, PT, R6, 0x1, PT ;  /* 0x000000010600780c */ /* 0x000fe40003f05270 */
[----:B------:R-:W-:Y:S01]  /*38d0*/  ISETP.NE.AND P2, PT, R2, 0x1, PT ;  /* 0x000000010200780c */ /* 0x000fe20003f45270 */
[-C--:B------:R-:W-:Y:S01]  /*38e0*/  IMAD.HI.U32 R40, R27, R22.reuse, RZ ;  /* 0x000000161b287227 */ /* 0x080fe200078e00ff */
[----:B------:R-:W-:Y:S02]  /*38f0*/  SHF.R.U32.HI R37, RZ, R25, R42 ;  /* 0x00000019ff257219 */ /* 0x000fe4000001162a */
[----:B------:R-:W-:Y:S01]  /*3900*/  ISETP.NE.AND P4, PT, R8, 0x1, PT ;  /* 0x000000010800780c */ /* 0x000fe20003f85270 */
[----:B-----5:R-:W-:Y:S01]  /*3910*/  IMAD.HI.U32 R46, R10, R7, RZ ;  /* 0x000000070a2e7227 */ /* 0x020fe200078e00ff */
[----:B------:R-:W-:Y:S02]  /*3920*/  SHF.R.U32.HI R40, RZ, R23, R40 ;  /* 0x00000017ff287219 */ /* 0x000fe40000011628 */
[----:B------:R-:W-:Y:S01]  /*3930*/  SEL R3, R26, R37, !P0 ;  /* 0x000000251a037207 */ /* 0x000fe20004000000 */
[----:B------:R-:W-:Y:S01]  /*3940*/  IMAD.HI.U32 R42, R13, R22, RZ ;  /* 0x000000160d2a7227 */ /* 0x000fe200078e00ff */
[----:B------:R-:W-:Y:S02]  /*3950*/  SEL R11, R27, R40, !P4 ;  /* 0x000000281b0b7207 */ /* 0x000fe40006000000 */
[----:B------:R-:W-:Y:S01]  /*3960*/  SHF.R.U32.HI R37, RZ, R25, R46 ;  /* 0x00000019ff257219 */ /* 0x000fe2000001162e */
[-C--:B------:R-:W-:Y:S01]  /*3970*/  IMAD.HI.U32 R44, R3, R4.reuse, RZ ;  /* 0x00000004032c7227 */ /* 0x080fe200078e00ff */
[----:B------:R-:W-:Y:S02]  /*3980*/  SHF.R.U32.HI R42, RZ, R23, R42 ;  /* 0x00000017ff2a7219 */ /* 0x000fe4000001162a */
[----:B------:R-:W-:Y:S01]  /*3990*/  SEL R9, R10, R37, !P0 ;  /* 0x000000250a097207 */ /* 0x000fe20004000000 */
[-C--:B------:R-:W-:Y:S01]  /*39a0*/  IMAD.HI.U32 R40, R11, R4.reuse, RZ ;  /* 0x000000040b287227 */ /* 0x080fe200078e00ff */
[-C--:B------:R-:W-:Y:S03]  /*39b0*/  @P2 SHF.R.U32.HI R3, RZ, R5.reuse, R44 ;  /* 0x00000005ff032219 */ /* 0x080fe6000001162c */
[----:B------:R-:W-:Y:S01]  /*39c0*/  IMAD.HI.U32 R16, R9, R4, RZ ;  /* 0x0000000409107227 */ /* 0x000fe200078e00ff */
[----:B------:R-:W-:Y:S03]  /*39d0*/  @P2 SHF.R.U32.HI R11, RZ, R5, R40 ;  /* 0x00000005ff0b2219 */ /* 0x000fe60000011628 */
[C---:B------:R-:W-:Y:S01]  /*39e0*/  IMAD R12, R2.reuse, R3, RZ ;  /* 0x00000003020c7224 */ /* 0x040fe200078e02ff */
[----:B------:R-:W-:Y:S01]  /*39f0*/  SEL R3, R13, R42, !P4 ;  /* 0x0000002a0d037207 */ /* 0x000fe20006000000 */
[C---:B------:R-:W-:Y:S01]  /*3a00*/  IMAD R14, R2.reuse, R11, RZ ;  /* 0x0000000b020e7224 */ /* 0x040fe200078e02ff */
[----:B------:R-:W-:Y:S02]  /*3a10*/  SHF.R.U32.HI R16, RZ, R5, R16 ;  /* 0x00000005ff107219 */ /* 0x000fe40000011610 */
[C---:B------:R-:W-:Y:S02]  /*3a20*/  ISETP.GE.AND P0, PT, R9.reuse, R12, PT ;  /* 0x0000000c0900720c */ /* 0x040fe40003f06270 */
[----:B------:R-:W-:Y:S02]  /*3a30*/  SEL R17, R9, R16, !P2 ;  /* 0x0000001009117207 */ /* 0x000fe40005000000 */
[C---:B------:R-:W-:Y:S03]  /*3a40*/  ISETP.GE.OR P0, PT, R3.reuse, R14, P0 ;  /* 0x0000000e0300720c */ /* 0x040fe60000706670 */
[----:B------:R-:W-:Y:S04]  /*3a50*/  IMAD.MOV R15, RZ, RZ, -R17 ;  /* 0x000000ffff0f7224 */ /* 0x000fe800078e0a11 */
[----:B------:R-:W-:Y:S06]  /*3a60*/  IMAD R15, R2, R15, R9 ;  /* 0x0000000f020f7224 */ /* 0x000fec00078e0209 */
[C---:B------:R-:W-:Y:S05]  /*3a70*/  @!P0 IMAD.HI.U32 R12, R3.reuse, R4, RZ ;  /* 0x00000004030c8227 */ /* 0x040fea00078e00ff */
[----:B------:R-:W-:Y:S04]  /*3a80*/  @!P0 SHF.R.U32.HI R12, RZ, R5, R12 ;  /* 0x00000005ff0c8219 */ /* 0x000fe8000001160c */
[----:B------:R-:W-:Y:S01]  /*3a90*/  @!P0 SEL R0, R3, R12, !P2 ;  /* 0x0000000c03008207 */ /* 0x000fe20005000000 */
[----:B------:R-:W-:Y:S03]  /*3aa0*/  IMAD.MOV R12, RZ, RZ, -R3 ;  /* 0x000000ffff0c7224 */ /* 0x000fe600078e0a03 */
[----:B------:R-:W-:Y:S01]  /*3ab0*/  @!P0 IADD3 R16, PT, PT, R17, -R0, RZ ;  /* 0x8000000011108210 */ /* 0x000fe20007ffe0ff */
[----:B------:R-:W-:Y:S01]  /*3ac0*/  @!P0 IMAD R0, R11, R15, R0 ;  /* 0x0000000f0b008224 */ /* 0x000fe200078e0200 */
[----:B------:R-:W-:Y:S01]  /*3ad0*/  IADD3 R11, PT, PT, -R9, RZ, RZ ;  /* 0x000000ff090b7210 */ /* 0x000fe20007ffe1ff */
[----:B------:R-:W-:Y:S02]  /*3ae0*/  IMAD R13, R8, R12, R13 ;  /* 0x0000000c080d7224 */ /* 0x000fe400078e020d */
[----:B------:R-:W-:Y:S02]  /*3af0*/  @!P0 IMAD R9, R16, R2, R3 ;  /* 0x0000000210098224 */ /* 0x000fe400078e0203 */
[----:B------:R-:W-:Y:S02]  /*3b00*/  @!P0 IMAD.MOV.U32 R3, RZ, RZ, R0 ;  /* 0x000000ffff038224 */ /* 0x000fe400078e0000 */
[----:B------:R-:W-:Y:S02]  /*3b10*/  IMAD R10, R6, R11, R10 ;  /* 0x0000000b060a7224 */ /* 0x000fe400078e020a */
[----:B------:R-:W-:Y:S02]  /*3b20*/  IMAD R13, R3, R8, R13 ;  /* 0x00000008030d7224 */ /* 0x000fe400078e020d */
[----:B------:R-:W-:Y:S02]  /*3b30*/  IMAD R10, R9, R6, R10 ;  /* 0x00000006090a7224 */ /* 0x000fe400078e020a */
.L_x_61:
[----:B------:R-:W-:Y:S05]  /*3b40*/  BRA.U UP1, `(.L_x_62) ;  /* 0x0000000101107547 */ /* 0x000fea000b800000 */
[----:B------:R-:W-:Y:S04]  /*3b50*/  MOV R0, UR6 ;  /* 0x0000000600007c02 */ /* 0x000fe80008000f00 */
[----:B------:R-:W-:Y:S04]  /*3b60*/  SHF.L.U32 R3, R0, 0x1f, RZ ;  /* 0x0000001f00037819 */ /* 0x000fe800000006ff */
[----:B------:R-:W2:Y:S02]  /*3b70*/  SYNCS.PHASECHK.TRANS64.TRYWAIT P0, [UR4+0xa8], R3 ;  /* 0x0000a803ff0075a7 */ /* 0x000ea40008001104 */
[----:B--2---:R-:W-:Y:S05]  /*3b80*/  @!P0 BRA `(.L_x_63) ;  /* 0x0000005c00f88947 */ /* 0x004fea0003800000 */
.L_x_62:
[----:B-1----:R-:W-:Y:S01]  /*3b90*/  ISETP.NE.U32.AND P0, PT, R20, RZ, PT ;  /* 0x000000ff1400720c */ /* 0x002fe20003f05070 */
[----:B------:R-:W-:Y:S01]  /*3ba0*/  USHF.L.U32 UR58, UR11, 0x7, URZ ;  /* 0x000000070b3a7899 */ /* 0x000fe200080006ff */
[----:B------:R-:W-:Y:S02]  /*3bb0*/  R2UR UR59, R24 ;  /* 0x00000000183b72ca */ /* 0x000fe400000e0000 */
[C---:B------:R-:W-:Y:S02]  /*3bc0*/  ISETP.NE.AND.EX P0, PT, R21.reuse, RZ, PT, P0 ;  /* 0x000000ff1500720c */ /* 0x040fe40003f05300 */
[----:B------:R-:W-:Y:S02]  /*3bd0*/  ISETP.NE.U32.AND P2, PT, R20, RZ, PT ;  /* 0x000000ff1400720c */ /* 0x000fe40003f45070 */
[----:B------:R-:W-:Y:S02]  /*3be0*/  SHF.L.U32 R11, R36, 0x1f, RZ ;  /* 0x0000001f240b7819 */ /* 0x000fe400000006ff */
[----:B------:R-:W-:Y:S05]  /*3bf0*/  ISETP.NE.AND.EX P2, PT, R21, RZ, PT, P2 ;  /* 0x000000ff1500720c */ /* 0x000fea0003f45320 */
[----:B------:R-:W-:Y:S02]  /*3c00*/  USHF.L.U32 UR59, UR59, 0x7, URZ ;  /* 0x000000073b3b7899 */ /* 0x000fe400080006ff */
[----:B------:R-:W-:Y:S10]  /*3c10*/  @!P0 BRA `(.L_x_64) ;  /* 0x00000000002c8947 */ /* 0x000ff40003800000 */
[----:B------:R-:W-:Y:S01]  /*3c20*/  ISETP.NE.U32.AND P0, PT, R18, RZ, PT ;  /* 0x000000ff1200720c */ /* 0x000fe20003f05070 */
[----:B------:R-:W-:Y:S03]  /*3c30*/  IMAD.MOV.U32 R89, RZ, RZ, 0x1 ;  /* 0x00000001ff597424 */ /* 0x000fe600078e00ff */
[----:B------:R-:W-:Y:S11]  /*3c40*/  ISETP.NE.AND.EX P0, PT, R19, RZ, PT, P0 ;  /* 0x000000ff1300720c */ /* 0x000ff60003f05300 */
[----:B------:R-:W-:Y:S02]  /*3c50*/  @!UPT UIADD3 URZ, UPT, UPT, URZ, URZ, URZ ;  /* 0x000000fffffff290 */ /* 0x000fe4000fffe0ff */
[----:B------:R-:W1:Y:S01]  /*3c60*/  @P0 LDC.64 R14, c[0x0][0xa88] ;  /* 0x0002a200ff0e0b82 */ /* 0x000e620000000a00 */
[----:B--2---:R-:W-:Y:S04]  /*3c70*/  @P0 IMAD R0, R20, UR36, RZ ;  /* 0x0000002414000c24 */ /* 0x004fe8000f8e02ff */
[----:B-1----:R-:W-:Y:S04]  /*3c80*/  @P0 IMAD.WIDE R14, R0, 0x4, R14 ;  /* 0x00000004000e0825 */ /* 0x002fe800078e020e */
[----:B------:R-:W-:Y:S01]  /*3c90*/  HFMA2 R0, -RZ, RZ, 0, 5.9604644775390625e-08 ;  /* 0x00000001ff007431 */ /* 0x000fe200000001ff */
[----:B-----5:R1:W5:Y:S04]  /*3ca0*/  @P0 LDG.E R49, desc[UR38][R14.64] ;  /* 0x000000260e310981 */ /* 0x020368000c1e1900 */
[----:B------:R-:W-:Y:S01]  /*3cb0*/  @!P0 PRMT R89, R0, 0x7610, R89 ;  /* 0x0000761000598816 */ /* 0x000fe20000000059 */
[----:B-1----:R-:W3:Y:S06]  /*3cc0*/  @!P0 LDC R49, c[0x0][0xa80] ;  /* 0x0002a000ff318b82 */ /* 0x002eec0000000800 */
.L_x_64:
[----:B---3-5:R-:W-:Y:S01]  /*3cd0*/  @!P2 FSETP.EQ.AND P0, PT, R49, RZ, PT ;  /* 0x000000ff3100a20b */ /* 0x028fe20003f02000 */
[----:B------:R-:W-:Y:S01]  /*3ce0*/  @!UPT UIADD3 URZ, UPT, UPT, URZ, URZ, URZ ;  /* 0x000000fffffff290 */ /* 0x000fe2000fffe0ff */
[----:B------:R-:W-:Y:S11]  /*3cf0*/  @!P2 BRA `(.L_x_65) ;  /* 0x000000000018a947 */ /* 0x000ff60003800000 */
[----:B------:R-:W-:Y:S02]  /*3d00*/  LOP3.LUT P2, RZ, R89, 0xff, RZ, 0xc0, !PT ;  /* 0x000000ff59ff7812 */ /* 0x000fe4000784c0ff */
[----:B------:R-:W-:Y:S04]  /*3d10*/  ISETP.NE.U32.AND P0, PT, R18, RZ, PT ;  /* 0x000000ff1200720c */ /* 0x000fe80003f05070 */
[----:B------:R-:W-:Y:S04]  /*3d20*/  ISETP.NE.AND.EX P0, PT, R19, RZ, PT, P0 ;  /* 0x000000ff1300720c */ /* 0x000fe80003f05300 */
[----:B------:R-:W-:Y:S03]  /*3d30*/  PLOP3.LUT P0, PT, P0, PT, PT, 0x8, 0x80 ;  /* 0x000000000080781c */ /* 0x000fe6000070e170 */
[----:B------:R-:W-:Y:S11]  /*3d40*/  @P2 FSETP.EQ.AND P0, PT, R49, RZ, PT ;  /* 0x000000ff3100220b */ /* 0x000ff60003f02000 */
[----:B------:R-:W-:Y:S02]  /*3d50*/  @!UPT UIADD3 URZ, UPT, UPT, URZ, URZ, URZ ;  /* 0x000000fffffff290 */ /* 0x000fe4000fffe0ff */
.L_x_65:
[----:B------:R-:W1:Y:S01]  /*3d60*/  SYNCS.PHASECHK.TRANS64.TRYWAIT P2, [UR4+0x80], R11 ;  /* 0x0000800bff0075a7 */ /* 0x000e620008041104 */
[----:B------:R-:W-:Y:S04]  /*3d70*/  ELECT P4, URZ, PT ;  /* 0x0000000000ff782f */ /* 0x000fe80003880000 */
[----:B------:R-:W-:Y:S11]  /*3d80*/  PLOP3.LUT P4, PT, P0, P4, PT, 0xf2, 0x2f ;  /* 0x00000000002f781c */ /* 0x000ff60000789e72 */
[----:B------:R-:W-:Y:S02]  /*3d90*/  @!UPT UIADD3 URZ, UPT, UPT, URZ, URZ, URZ ;  /* 0x000000fffffff290 */ /* 0x000fe4000fffe0ff */
[----:B------:R-:W-:Y:S05]  /*3da0*/  @!P4 IADD3 R9, P0, PT, R38, 0x780, RZ ;  /* 0x000007802609c810 */ /* 0x000fea0007f1e0ff */
[----:B--2---:R-:W-:Y:S01]  /*3db0*/  @!P4 IMAD.X R3, RZ, RZ, R39, P0 ;  /* 0x000000ffff03c224 */ /* 0x004fe200000e0627 */
[----:B-1----:R-:W-:Y:S07]  /*3dc0*/  @!P2 BRA `(.L_x_66) ;  /* 0x0000005c0080a947 */ /* 0x002fee0003800000 */
.L_x_152:
[----:B------:R-:W-:Y:S01]  /*3dd0*/  @!P4 R2UR UR8, R9 ;  /* 0x000000000908c2ca */ /* 0x000fe200000e0000 */
[----:B------:R-:W-:Y:S01]  /*3de0*/  VOTEU.ALL UP3, P4 ;  /* 0x0000000000ff7886 */ /* 0x000fe20002060000 */
[----:B------:R-:W-:Y:S01]  /*3df0*/  @!P4 R2UR UR7, R3 ;  /* 0x000000000307c2ca */ /* 0x000fe200000e0000 */
[----:B------:R-:W-:Y:S01]  /*3e00*/  VOTEU.ALL UP2, P4 ;  /* 0x0000000000ff7886 */ /* 0x000fe20002040000 */
[----:B------:R-:W-:Y:S01]  /*3e10*/  UMOV UR14, 0x0 ;  /* 0x00000000000e7882 */ /* 0x000fe20000000000 */
[----:B------:R-:W-:Y:S01]  /*3e20*/  UMOV UR15, 0x10000000 ;  /* 0x10000000000f7882 */ /* 0x000fe20000000000 */
[----:B------:R-:W-:Y:S01]  /*3e30*/  @!UP3 UIADD3 UR56, UPT, UPT, UR4, 0x200, URZ ;  /* 0x000002000438b890 */ /* 0x000fe2000fffe0ff */
[----:B-1----:R-:W-:Y:S01]  /*3e40*/  @!P4 IMAD.MOV.U32 R0, RZ, RZ, 0x4000 ;  /* 0x00004000ff00c424 */ /* 0x002fe200078e00ff */
[----:B------:R-:W-:Y:S01]  /*3e50*/  UMOV UR60, UR36 ;  /* 0x00000024003c7c82 */ /* 0x000fe20008000000 */
[----:B------:R-:W-:Y:S01]  /*3e60*/  @!UP3 UIADD3 UR26, UPT, UPT, UR58, 0x20, URZ ;  /* 0x000000203a1ab890 */ /* 0x000fe2000fffe0ff */
[----:B------:R-:W-:Y:S01]  /*3e70*/  @!P4 IADD3 R9, P0, PT, R38, 0x780, RZ ;  /* 0x000007802609c810 */ /* 0x000fe20007f1e0ff */
[----:B------:R-:W-:Y:S02]  /*3e80*/  @!UP3 UIADD3 UR24, UPT, UPT, UR4, 0x1200, URZ ;  /* 0x000012000418b890 */ /* 0x000fe4000fffe0ff */
[----:B------:R-:W-:Y:S01]  /*3e90*/  IMAD.U32 R14, RZ, RZ, UR8 ;  /* 0x00000008ff0e7e24 */ /* 0x000fe2000f8e00ff */
[----:B------:R-:W-:Y:S01]  /*3ea0*/  VOTEU.ALL UP1, P4 ;  /* 0x0000000000ff7886 */ /* 0x000fe20002020000 */
[----:B------:R-:W-:Y:S01]  /*3eb0*/  IMAD.U32 R15, RZ, RZ, UR7 ;  /* 0x00000007ff0f7e24 */ /* 0x000fe2000f8e00ff */
[----:B------:R-:W-:Y:S01]  /*3ec0*/  UMOV UR25, UR57 ;  /* 0x0000003900197c82 */ /* 0x000fe20008000000 */
[----:B------:R-:W-:Y:S01]  /*3ed0*/  UMOV UR27, UR59 ;  /* 0x0000003b001b7c82 */ /* 0x000fe20008000000 */
[----:B------:R-:W-:Y:S01]  /*3ee0*/  @!P4 R2UR UR22, R14 ;  /* 0x000000000e16c2ca */ /* 0x000fe200000e0000 */
[----:B------:R-:W-:Y:S01]  /*3ef0*/  UMOV UR28, UR36 ;  /* 0x00000024001c7c82 */ /* 0x000fe20008000000 */
[----:B------:R-:W-:Y:S01]  /*3f00*/  @!P4 R2UR UR23, R15 ;  /* 0x000000000f17c2ca */ /* 0x000fe200000e0000 */
[----:B------:R-:W-:Y:S01]  /*3f10*/  @!UP3 UIADD3 UR18, UPT, UPT, UR58, 0x40, URZ ;  /* 0x000000403a12b890 */ /* 0x000fe2000fffe0ff */
[----:B------:R-:W-:Y:S01]  /*3f20*/  @!P4 IMAD.X R3, RZ, RZ, R39, P0 ;  /* 0x000000ffff03c224 */ /* 0x000fe200000e0627 */
[----:B------:R-:W-:Y:S01]  /*3f30*/  @!UP3 UIADD3 UR16, UPT, UPT, UR4, 0x2200, URZ ;  /* 0x000022000410b890 */ /* 0x000fe2000fffe0ff */
[----:B------:R-:W-:Y:S01]  /*3f40*/  VOTEU.ALL UP0, P4 ;  /* 0x0000000000ff7886 */ /* 0x000fe20002000000 */
[----:B------:R-:W-:Y:S01]  /*3f50*/  UMOV UR17, UR57 ;  /* 0x0000003900117c82 */ /* 0x000fe20008000000 */
[----:B------:R-:W-:Y:S01]  /*3f60*/  UMOV UR19, UR59 ;  /* 0x0000003b00137c82 */ /* 0x000fe20008000000 */
[----:B------:R-:W-:Y:S01]  /*3f70*/  UMOV UR20, UR36 ;  /* 0x0000002400147c82 */ /* 0x000fe20008000000 */
[----:B------:R-:W-:Y:S02]  /*3f80*/  @!UP3 UIADD3 UR10, UPT, UPT, UR58, 0x60, URZ ;  /* 0x000000603a0ab890 */ /* 0x000fe4000fffe0ff */
[----:B------:R-:W-:Y:S03]  /*3f90*/  @!UP3 UIADD3 UR8, UPT, UPT, UR4, 0x3200, URZ ;  /* 0x000032000408b890 */ /* 0x000fe6000fffe0ff */
[----:B------:R1:W-:Y:S01]  /*3fa0*/  @!UP2 UTMALDG.3D [UR56], [UR22], desc[UR14] ;  /* 0x00000e381600a5b4 */ /* 0x0003e20008011000 */
[----:B------:R-:W-:Y:S01]  /*3fb0*/  UMOV UR9, UR57 ;  /* 0x0000003900097c82 */ /* 0x000fe20008000000 */
[----:B------:R-:W-:Y:S01]  /*3fc0*/  UMOV UR11, UR59 ;  /* 0x0000003b000b7c82 */ /* 0x000fe20008000000 */
[----:B------:R-:W-:Y:S01]  /*3fd0*/  UMOV UR12, UR36 ;  /* 0x00000024000c7c82 */ /* 0x000fe20008000000 */
[----:B------:R-:W-:Y:S01]  /*3fe0*/  UPRMT UR7, UR37, 0x654, UR57 ;  /* 0x0000065425077896 */ /* 0x000fe20008000039 */
[----:B------:R1:W-:Y:S01]  /*3ff0*/  @!UP1 UTMALDG.3D [UR24], [UR22], desc[UR14] ;  /* 0x00000e18160095b4 */ /* 0x0003e20008011000 */
[----:B------:R-:W-:Y:S01]  /*4000*/  VOTEU.ALL UP1, P4 ;  /* 0x0000000000ff7886 */ /* 0x000fe20002020000 */
[----:B------:R1:W-:Y:S04]  /*4010*/  @!UP0 UTMALDG.3D [UR16], [UR22], desc[UR14] ;  /* 0x00000e10160085b4 */ /* 0x0003e80008011000 */
[----:B------:R1:W-:Y:S01]  /*4020*/  @!UP1 UTMALDG.3D [UR8], [UR22], desc[UR14] ;  /* 0x00000e08160095b4 */ /* 0x0003e20008011000 */
[----:B------:R1:W-:Y:S01]  /*4030*/  @!P4 SYNCS.ARRIVE.TRANS64.RED.A0TR RZ, [UR4+0x60], R0 ;  /* 0x00006000ffffc9a7 */ /* 0x0003e20008300404 */
[----:B------:R-:W-:Y:S01]  /*4040*/  SYNCS.ARRIVE.TRANS64.RED.A1T0 RZ, [UR7], RZ ;  /* 0x000000ffffff79a7 */ /* 0x000fe20008100407 */
[----:B------:R-:W2:Y:S02]  /*4050*/  SYNCS.PHASECHK.TRANS64.TRYWAIT P2, [UR4+0x88], R11 ;  /* 0x0000880bff0075a7 */ /* 0x000ea40008041104 */
[----:B-12---:R-:W-:Y:S05]  /*4060*/  @!P2 BRA `(.L_x_67) ;  /* 0x0000005800f0a947 */ /* 0x006fea0003800000 */
.L_x_154:
        /* <DEDUP_REMOVED lines=8> */
[----:B------:R-:W-:Y:S01]  /*40f0*/  @!UP3 UIADD3 UR48, UPT, UPT, UR4, 0x4200, URZ ;  /* 0x000042000430b890 */ /* 0x000fe2000fffe0ff */
[----:B------:R-:W-:Y:S01]  /*4100*/  @!P4 IADD3 R37, P0, PT, R38, 0x780, RZ ;  /* 0x000007802625c810 */ /* 0x000fe20007f1e0ff */
[----:B------:R-:W-:Y:S01]  /*4110*/  UMOV UR50, UR58 ;  /* 0x0000003a00327c82 */ /* 0x000fe20008000000 */
[----:B------:R-:W-:Y:S01]  /*4120*/  UMOV UR52, UR36 ;  /* 0x0000002400347c82 */ /* 0x000fe20008000000 */
[----:B------:R-:W-:Y:S01]  /*4130*/  @!UP3 UIADD3 UR26, UPT, UPT, UR58, 0x20, URZ ;  /* 0x000000203a1ab890 */ /* 0x000fe2000fffe0ff */
[----:B------:R-:W-:Y:S01]  /*4140*/  IMAD.U32 R14, RZ, RZ, UR8 ;  /* 0x00000008ff0e7e24 */ /* 0x000fe2000f8e00ff */
[----:B------:R-:W-:Y:S01]  /*4150*/  @!UP3 UIADD3 UR24, UPT, UPT, UR4, 0x5200, URZ ;  /* 0x000052000418b890 */ /* 0x000fe2000fffe0ff */
[----:B------:R-:W-:Y:S01]  /*4160*/  IMAD.U32 R15, RZ, RZ, UR7 ;  /* 0x00000007ff0f7e24 */ /* 0x000fe2000f8e00ff */
[----:B------:R-:W-:Y:S01]  /*4170*/  VOTEU.ALL UP1, P4 ;  /* 0x0000000000ff7886 */ /* 0x000fe20002020000 */
[----:B------:R-:W-:Y:S01]  /*4180*/  UMOV UR25, UR49 ;  /* 0x0000003100197c82 */ /* 0x000fe20008000000 */
[----:B------:R-:W-:Y:S01]  /*4190*/  @!P4 R2UR UR22, R14 ;  /* 0x000000000e16c2ca */ /* 0x000fe200000e0000 */
[----:B------:R-:W-:Y:S01]  /*41a0*/  UMOV UR28, UR36 ;  /* 0x00000024001c7c82 */ /* 0x000fe20008000000 */
[----:B------:R-:W-:Y:S01]  /*41b0*/  @!P4 R2UR UR23, R15 ;  /* 0x000000000f17c2ca */ /* 0x000fe200000e0000 */
[----:B------:R-:W-:Y:S01]  /*41c0*/  UMOV UR27, UR51 ;  /* 0x00000033001b7c82 */ /* 0x000fe20008000000 */
        /* <DEDUP_REMOVED lines=8> */
[----:B------:R-:W-:Y:S02]  /*4250*/  @!UP3 UIADD3 UR8, UPT, UPT, UR4, 0x7200, URZ ;  /* 0x000072000408b890 */ /* 0x000fe4000fffe0ff */
        /* <DEDUP_REMOVED lines=13> */
.L_x_156:
[----:B------:R-:W2:Y:S01]  /*4330*/  LDC.64 R16, c[0x0][0xd10] ;  /* 0x00034400ff107b82 */ /* 0x000ea20000000a00 */
[----:B------:R-:W-:Y:S01]  /*4340*/  @!P4 R2UR UR8, R37 ;  /* 0x000000002508c2ca */ /* 0x000fe200000e0000 */
[----:B------:R-:W-:Y:S01]  /*4350*/  VOTEU.ALL UP3, P4 ;  /* 0x0000000000ff7886 */ /* 0x000fe20002060000 */
[----:B------:R-:W-:Y:S01]  /*4360*/  @!P4 R2UR UR7, R24 ;  /* 0x000000001807c2ca */ /* 0x000fe200000e0000 */
[----:B------:R-:W-:Y:S01]  /*4370*/  VOTEU.ALL UP2, P4 ;  /* 0x0000000000ff7886 */ /* 0x000fe20002040000 */
[----:B------:R-:W-:Y:S03]  /*4380*/  UMOV UR14, 0x0 ;  /* 0x00000000000e7882 */ /* 0x000fe60000000000 */
[----:B------:R-:W3:Y:S01]  /*4390*/  LDC.64 R14, c[0x0][0xd18] ;  /* 0x00034600ff0e7b82 */ /* 0x000ee20000000a00 */
[----:B------:R-:W-:Y:S01]  /*43a0*/  @!UP3 UIADD3 UR43, UPT, UPT, UR59, 0x40, URZ ;  /* 0x000000403b2bb890 */ /* 0x000fe2000fffe0ff */
[----:B------:R-:W-:Y:S01]  /*43b0*/  @!P4 IMAD.MOV.U32 R24, RZ, RZ, 0x4000 ;  /* 0x00004000ff18c424 */ /* 0x000fe200078e00ff */
[----:B------:R-:W-:Y:S01]  /*43c0*/  @!UP3 UIADD3 UR40, UPT, UPT, UR4, 0x8200, URZ ;  /* 0x000082000428b890 */ /* 0x000fe2000fffe0ff */
[----:B------:R-:W-:Y:S01]  /*43d0*/  @P3 SHF.R.U32.HI R33, RZ, 0x10, R29 ;  /* 0x00000010ff213819 */ /* 0x000fe2000001161d */
[----:B------:R-:W-:Y:S03]  /*43e0*/  UMOV UR15, 0x10000000 ;  /* 0x10000000000f7882 */ /* 0x000fe60000000000 */
[----:B-1----:R-:W1:Y:S01]  /*43f0*/  @!P1 LDC R0, c[0x0][0xd20] ;  /* 0x00034800ff009b82 */ /* 0x002e620000000800 */
[----:B------:R-:W-:Y:S01]  /*4400*/  UMOV UR42, UR58 ;  /* 0x0000003a002a7c82 */ /* 0x000fe20008000000 */
[----:B------:R-:W-:Y:S01]  /*4410*/  IMAD.U32 R40, RZ, RZ, UR8 ;  /* 0x00000008ff287e24 */ /* 0x000fe2000f8e00ff */
[----:B------:R-:W-:Y:S05]  /*4420*/  UMOV UR44, UR36 ;  /* 0x00000024002c7c82 */ /* 0x000fea0008000000 */
[----:B------:R-:W4:Y:S01]  /*4430*/  @!P1 LDC R3, c[0x0][0xd0c] ;  /* 0x00034300ff039b82 */ /* 0x000f220000000800 */
[----:B------:R-:W-:Y:S01]  /*4440*/  IMAD.U32 R41, RZ, RZ, UR7 ;  /* 0x00000007ff297e24 */ /* 0x000fe2000f8e00ff */
[----:B------:R-:W-:Y:S01]  /*4450*/  @!UP3 UIADD3 UR26, UPT, UPT, UR58, 0x20, URZ ;  /* 0x000000203a1ab890 */ /* 0x000fe2000fffe0ff */
[----:B------:R-:W-:Y:S01]  /*4460*/  @!P4 R2UR UR22, R40 ;  /* 0x000000002816c2ca */ /* 0x000fe200000e0000 */
[----:B------:R-:W-:Y:S01]  /*4470*/  @!UP3 UIADD3 UR24, UPT, UPT, UR4, 0x9200, URZ ;  /* 0x000092000418b890 */ /* 0x000fe2000fffe0ff */
[----:B------:R-:W-:Y:S01]  /*4480*/  VIADD R35, R35, 0x1 ;  /* 0x0000000123237836 */ /* 0x000fe20000000000 */
[----:B------:R-:W-:Y:S01]  /*4490*/  @!P4 R2UR UR23, R41 ;  /* 0x000000002917c2ca */ /* 0x000fe200000e0000 */
[----:B------:R-:W-:Y:S01]  /*44a0*/  VOTEU.ALL UP1, P4 ;  /* 0x0000000000ff7886 */ /* 0x000fe20002020000 */
[----:B------:R-:W-:Y:S01]  /*44b0*/  UMOV UR25, UR41 ;  /* 0x0000002900197c82 */ /* 0x000fe20008000000 */
[----:B------:R-:W-:Y:S01]  /*44c0*/  UMOV UR28, UR36 ;  /* 0x00000024001c7c82 */ /* 0x000fe20008000000 */
[----:B------:R-:W-:Y:S01]  /*44d0*/  UMOV UR27, UR43 ;  /* 0x0000002b001b7c82 */ /* 0x000fe20008000000 */
[----:B------:R-:W-:Y:S02]  /*44e0*/  @!UP3 UIADD3 UR18, UPT, UPT, UR58, 0x40, URZ ;  /* 0x000000403a12b890 */ /* 0x000fe4000fffe0ff */
[----:B------:R-:W-:Y:S01]  /*44f0*/  @!UP3 UIADD3 UR16, UPT, UPT, UR4, 0xa200, URZ ;  /* 0x0000a2000410b890 */ /* 0x000fe2000fffe0ff */
[----:B------:R-:W-:Y:S01]  /*4500*/  VOTEU.ALL UP0, P4 ;  /* 0x0000000000ff7886 */ /* 0x000fe20002000000 */
[----:B------:R-:W-:Y:S01]  /*4510*/  UMOV UR17, UR41 ;  /* 0x0000002900117c82 */ /* 0x000fe20008000000 */
[----:B------:R-:W-:Y:S01]  /*4520*/  UMOV UR20, UR36 ;  /* 0x0000002400147c82 */ /* 0x000fe20008000000 */
[----:B------:R-:W-:Y:S02]  /*4530*/  UMOV UR19, UR43 ;  /* 0x0000002b00137c82 */ /* 0x000fe40008000000 */
[----:B------:R1:W-:Y:S01]  /*4540*/  @!UP2 UTMALDG.3D [UR40], [UR22], desc[UR14] ;  /* 0x00000e281600a5b4 */ /* 0x0003e20008011000 */
[----:B------:R-:W-:Y:S02]  /*4550*/  @!UP3 UIADD3 UR10, UPT, UPT, UR58, 0x60, URZ ;  /* 0x000000603a0ab890 */ /* 0x000fe4000fffe0ff */
[----:B------:R-:W-:Y:S01]  /*4560*/  @!UP3 UIADD3 UR8, UPT, UPT, UR4, 0xb200, URZ ;  /* 0x0000b2000408b890 */ /* 0x000fe2000fffe0ff */
[----:B------:R-:W-:Y:S01]  /*4570*/  UMOV UR9, UR41 ;  /* 0x0000002900097c82 */ /* 0x000fe20008000000 */
[----:B------:R-:W-:Y:S01]  /*4580*/  UMOV UR12, UR36 ;  /* 0x00000024000c7c82 */ /* 0x000fe20008000000 */
[----:B------:R-:W-:Y:S01]  /*4590*/  UMOV UR11, UR43 ;  /* 0x0000002b000b7c82 */ /* 0x000fe20008000000 */
[----:B------:R1:W-:Y:S01]  /*45a0*/  @!UP1 UTMALDG.3D [UR24], [UR22], desc[UR14] ;  /* 0x00000e18160095b4 */ /* 0x0003e20008011000 */
[----:B------:R-:W-:Y:S01]  /*45b0*/  VOTEU.ALL UP1, P4 ;  /* 0x0000000000ff7886 */ /* 0x000fe20002020000 */
[----:B------:R-:W-:Y:S01]  /*45c0*/  UPRMT UR7, UR37, 0x654, UR41 ;  /* 0x0000065425077896 */ /* 0x000fe20008000029 */
[----:B--2---:R-:W-:Y:S01]  /*45d0*/  @!P1 IMAD.HI.U32 R12, R13, R16, RZ ;  /* 0x000000100d0c9227 */ /* 0x004fe200078e00ff */
[----:B---3--:R-:W-:Y:S02]  /*45e0*/  @!P1 ISETP.NE.AND P0, PT, R14, 0x1, PT ;  /* 0x000000010e00980c */ /* 0x008fe40003f05270 */
[----:B----4-:R-:W-:Y:S01]  /*45f0*/  @!P1 ISETP.NE.AND P2, PT, R3, 0x1, PT ;  /* 0x000000010300980c */ /* 0x010fe20003f45270 */
[C---:B------:R-:W-:Y:S01]  /*4600*/  @!P1 IMAD.HI.U32 R9, R10.reuse, R15, RZ ;  /* 0x0000000f0a099227 */ /* 0x040fe200078e00ff */
[----:B------:R2:W-:Y:S02]  /*4610*/  @!UP0 UTMALDG.3D [UR16], [UR22], desc[UR14] ;  /* 0x00000e10160085b4 */ /* 0x0005e40008011000 */
[----:B------:R-:W-:Y:S02]  /*4620*/  @!P1 SHF.R.U32.HI R12, RZ, R17, R12 ;  /* 0x00000011ff0c9219 */ /* 0x000fe4000001160c */
[----:B-1----:R-:W-:Y:S02]  /*4630*/  @!P1 SHF.R.U32.HI R9, RZ, R0, R9 ;  /* 0x00000000ff099219 */ /* 0x002fe40000011609 */
[----:B------:R-:W-:Y:S01]  /*4640*/  @!P1 SEL R12, R13, R12, !P2 ;  /* 0x0000000c0d0c9207 */ /* 0x000fe20005000000 */
[----:B------:R2:W-:Y:S01]  /*4650*/  @!UP1 UTMALDG.3D [UR8], [UR22], desc[UR14] ;  /* 0x00000e08160095b4 */ /* 0x0005e20008011000 */
[----:B------:R2:W-:Y:S01]  /*4660*/  @!P4 SYNCS.ARRIVE.TRANS64.RED.A0TR RZ, [UR4+0x70], R24 ;  /* 0x00007018ffffc9a7 */ /* 0x0005e20008300404 */
[----:B------:R-:W-:Y:S05]  /*4670*/  @!P1 SEL R9, R10, R9, !P0 ;  /* 0x000000090a099207 */ /* 0x000fea0004000000 */
[----:B------:R-:W-:Y:S02]  /*4680*/  @!P1 IMAD.IADD R0, R9, 0x1, -R12 ;  /* 0x0000000109009824 */ /* 0x000fe400078e0a0c */
[----:B------:R-:W-:Y:S02]  /*4690*/  @!P1 IMAD.IADD R9, R12, 0x1, -R9 ;  /* 0x000000010c099824 */ /* 0x000fe400078e0a09 */
[----:B------:R-:W-:Y:S02]  /*46a0*/  @!P1 IMAD R13, R0, R3, R13 ;  /* 0x00000003000d9224 */ /* 0x000fe400078e020d */
[----:B------:R-:W-:Y:S01]  /*46b0*/  @!P1 IMAD R10, R9, R14, R10 ;  /* 0x0000000e090a9224 */ /* 0x000fe200078e020a */
[----:B------:R-:W-:Y:S01]  /*46c0*/  SYNCS.ARRIVE.TRANS64.RED.A1T0 RZ, [UR7], RZ ;  /* 0x000000ffffff79a7 */ /* 0x000fe20008100407 */
[----:B------:R-:W1:Y:S02]  /*46d0*/  SYNCS.PHASECHK.TRANS64.TRYWAIT P5, [UR4+0x98], R11 ;  /* 0x0000980bff0075a7 */ /* 0x000e6400080a1104 */
[----:B-12---:R-:W-:Y:S05]  /*46e0*/  @!P5 BRA `(.L_x_69) ;  /* 0x000000540080d947 */ /* 0x006fea0003800000 */
.L_x_158:
[----:B------:R-:W-:Y:S01]  /*46f0*/  @!P4 IADD3 R3, P0, PT, R38, 0x780, RZ ;  /* 0x000007802603c810 */ /* 0x000fe20007f1e0ff */
[----:B------:R-:W-:Y:S01]  /*4700*/  VOTEU.ALL UP2, P4 ;  /* 0x0000000000ff7886 */ /* 0x000fe20002040000 */
[----:B------:R-:W-:Y:S01]  /*4710*/  UMOV UR14, 0x0 ;  /* 0x00000000000e7882 */ /* 0x000fe20000000000 */
[----:B------:R-:W-:Y:S01]  /*4720*/  UMOV UR15, 0x10000000 ;  /* 0x10000000000f7882 */ /* 0x000fe20000000000 */
[----:B------:R-:W-:Y:S01]  /*4730*/  @!P4 R2UR UR8, R3 ;  /* 0x000000000308c2ca */ /* 0x000fe200000e0000 */
[----:B-1----:R-:W-:Y:S01]  /*4740*/  @!P4 IMAD.X R0, RZ, RZ, R39, P0 ;  /* 0x000000ffff00c224 */ /* 0x002fe200000e0627 */
[----:B------:R-:W-:Y:S01]  /*4750*/  UMOV UR34, UR58 ;  /* 0x0000003a00227c82 */ /* 0x000fe20008000000 */
[----:B------:R-:W-:Y:S01]  /*4760*/  VOTEU.ALL UP1, P4 ;  /* 0x0000000000ff7886 */ /* 0x000fe20002020000 */
[----:B------:R-:W-:Y:S01]  /*4770*/  UMOV UR12, UR36 ;  /* 0x00000024000c7c82 */ /* 0x000fe20008000000 */
[----:B------:R-:W-:Y:S01]  /*4780*/  VOTEU.ALL UP3, P4 ;  /* 0x0000000000ff7886 */ /* 0x000fe20002060000 */
[----:B------:R-:W-:Y:S01]  /*4790*/  @!P4 R2UR UR7, R0 ;  /* 0x000000000007c2ca */ /* 0x000fe200000e0000 */
[----:B------:R-:W-:Y:S01]  /*47a0*/  VOTEU.ALL UP0, P4 ;  /* 0x0000000000ff7886 */ /* 0x000fe20002000000 */
[----:B------:R-:W-:Y:S01]  /*47b0*/  UMOV UR28, UR36 ;  /* 0x00000024001c7c82 */ /* 0x000fe20008000000 */
[----:B------:R-:W-:Y:S01]  /*47c0*/  UMOV UR20, UR36 ;  /* 0x0000002400147c82 */ /* 0x000fe20008000000 */
[----:B------:R-:W-:Y:S01]  /*47d0*/  @!UP3 UIADD3 UR33, UPT, UPT, UR4, 0x78, URZ ;  /* 0x000000780421b890 */ /* 0x000fe2000fffe0ff */
[----:B------:R-:W-:Y:S01]  /*47e0*/  IMAD.IADD R0, R13, 0x1, R88 ;  /* 0x000000010d007824 */ /* 0x000fe200078e0258 */
[----:B------:R-:W-:Y:S01]  /*47f0*/  @!UP3 UIADD3 UR35, UPT, UPT, UR59, 0x60, URZ ;  /* 0x000000603b23b890 */ /* 0x000fe2000fffe0ff */
[----:B------:R-:W-:Y:S01]  /*4800*/  IMAD.U32 R14, RZ, RZ, UR8 ;  /* 0x00000008ff0e7e24 */ /* 0x000fe2000f8e00ff */
[----:B------:R-:W-:Y:S01]  /*4810*/  @!UP3 UIADD3 UR32, UPT, UPT, UR4, 0xc200, URZ ;  /* 0x0000c2000420b890 */ /* 0x000fe2000fffe0ff */
[----:B------:R-:W-:Y:S01]  /*4820*/  ISETP.NE.AND P0, PT, R35, 0x2, PT ;  /* 0x000000022300780c */ /* 0x000fe20003f05270 */
[----:B------:R-:W-:Y:S01]  /*4830*/  @!UP3 UIADD3 UR10, UPT, UPT, UR58, 0x20, URZ ;  /* 0x000000203a0ab890 */ /* 0x000fe2000fffe0ff */
[----:B------:R-:W-:Y:S01]  /*4840*/  LOP3.LUT R36, R36, 0x1, RZ, 0x3c, !PT ;  /* 0x0000000124247812 */ /* 0x000fe200078e3cff */
[----:B------:R-:W-:Y:S01]  /*4850*/  @!UP3 UIADD3 UR8, UPT, UPT, UR4, 0xd200, URZ ;  /* 0x0000d2000408b890 */ /* 0x000fe2000fffe0ff */
[----:B------:R-:W-:Y:S01]  /*4860*/  IMAD.U32 R15, RZ, RZ, UR7 ;  /* 0x00000007ff0f7e24 */ /* 0x000fe2000f8e00ff */
[----:B------:R-:W-:Y:S01]  /*4870*/  @!P4 R2UR UR22, R14 ;  /* 0x000000000e16c2ca */ /* 0x000fe200000e0000 */
[----:B------:R-:W-:Y:S01]  /*4880*/  UMOV UR9, UR33 ;  /* 0x0000002100097c82 */ /* 0x000fe20008000000 */
[----:B------:R-:W-:Y:S01]  /*4890*/  UMOV UR11, UR35 ;  /* 0x00000023000b7c82 */ /* 0x000fe20008000000 */
[----:B------:R-:W-:Y:S01]  /*48a0*/  @!UP3 UIADD3 UR26, UPT, UPT, UR58, 0x40, URZ ;  /* 0x000000403a1ab890 */ /* 0x000fe2000fffe0ff */
[----:B------:R-:W-:Y:S01]  /*48b0*/  @!P4 R2UR UR23, R15 ;  /* 0x000000000f17c2ca */ /* 0x000fe200000e0000 */
[----:B------:R-:W-:Y:S01]  /*48c0*/  @!UP3 UIADD3 UR24, UPT, UPT, UR4, 0xe200, URZ ;  /* 0x0000e2000418b890 */ /* 0x000fe2000fffe0ff */
[----:B------:R-:W-:Y:S01]  /*48d0*/  SEL R3, RZ, 0x1, P0 ;  /* 0x00000001ff037807 */ /* 0x000fe20000000000 */
[----:B------:R-:W-:Y:S01]  /*48e0*/  UMOV UR25, UR33 ;  /* 0x0000002100197c82 */ /* 0x000fe20008000000 */
[----:B------:R-:W-:Y:S01]  /*48f0*/  UMOV UR27, UR35 ;  /* 0x00000023001b7c82 */ /* 0x000fe20008000000 */
[----:B------:R-:W-:Y:S01]  /*4900*/  @!UP3 UIADD3 UR18, UPT, UPT, UR58, 0x60, URZ ;  /* 0x000000603a12b890 */ /* 0x000fe2000fffe0ff */
[----:B------:R-:W-:Y:S01]  /*4910*/  LOP3.LUT R34, R34, R3, RZ, 0x3c, !PT ;  /* 0x0000000322227212 */ /* 0x000fe200078e3cff */
[----:B------:R-:W-:Y:S01]  /*4920*/  @!UP3 UIADD3 UR16, UPT, UPT, UR4, 0xf200, URZ ;  /* 0x0000f2000410b890 */ /* 0x000fe2000fffe0ff */
[----:B------:R-:W-:Y:S01]  /*4930*/  IMAD.IADD R24, R10, 0x1, R81 ;  /* 0x000000010a187824 */ /* 0x000fe200078e0251 */
[----:B------:R-:W-:Y:S01]  /*4940*/  UMOV UR17, UR33 ;  /* 0x0000002100117c82 */ /* 0x000fe20008000000 */
[----:B------:R-:W-:Y:S01]  /*4950*/  UMOV UR19, UR35 ;  /* 0x0000002300137c82 */ /* 0x000fe20008000000 */
[----:B------:R-:W-:Y:S02]  /*4960*/  SEL R35, R35, RZ, P0 ;  /* 0x000000ff23237207 */ /* 0x000fe40000000000 */
[----:B------:R1:W-:Y:S01]  /*4970*/  @!UP2 UTMALDG.3D [UR32], [UR22], desc[UR14] ;  /* 0x00000e201600a5b4 */ /* 0x0003e20008011000 */
[----:B------:R2:W-:Y:S01]  /*4980*/  @!UP1 UTMALDG.3D [UR8], [UR22], desc[UR14] ;  /* 0x00000e08160095b4 */ /* 0x0005e20008011000 */
[----:B------:R-:W-:Y:S01]  /*4990*/  VOTEU.ALL UP1, P4 ;  /* 0x0000000000ff7886 */ /* 0x000fe20002020000 */
[----:B------:R4:W-:Y:S04]  /*49a0*/  @!UP0 UTMALDG.3D [UR24], [UR22], desc[UR14] ;  /* 0x00000e18160085b4 */ /* 0x0009e80008011000 */
[----:B------:R4:W-:Y:S01]  /*49b0*/  @!UP1 UTMALDG.3D [UR16], [UR22], desc[UR14] ;  /* 0x00000e10160095b4 */ /* 0x0009e20008011000 */
[----:B------:R4:W-:Y:S01]  /*49c0*/  @!P4 SYNCS.ARRIVE.TRANS64.RED.A0TR RZ, [UR4+0x78], R32 ;  /* 0x00007820ffffc9a7 */ /* 0x0009e20008300404 */
[----:B------:R-:W-:Y:S01]  /*49d0*/  UPLOP3.LUT UP1, UPT, UPT, UPT, UPT, 0x80, 0x8 ;  /* 0x000000000008789c */ /* 0x000fe20003f2f070 */
[----:B-1----:R-:W-:Y:S01]  /*49e0*/  @P3 R2UR UR36, R33 ;  /* 0x00000000212432ca */ /* 0x002fe200000e0000 */
[----:B------:R-:W-:Y:S01]  /*49f0*/  SYNCS.ARRIVE.TRANS64.RED.A1T0 RZ, [UR5], RZ ;  /* 0x000000ffffff79a7 */ /* 0x000fe20008100405 */
[----:B--2---:R-:W-:Y:S01]  /*4a00*/  R2UR UR11, R0 ;  /* 0x00000000000b72ca */ /* 0x004fe200000e0000 */
[----:B------:R-:W-:Y:S03]  /*4a10*/  @!UPT UIADD3 URZ, UPT, UPT, URZ, URZ, URZ ;  /* 0x000000fffffff290 */ /* 0x000fe6000fffe0ff */
[----:B------:R-:W-:Y:S11]  /*4a20*/  @P3 BRA `(.L_x_70) ;  /* 0xffffffec004c3947 */ /* 0x000ff6000383ffff */
[----:B------:R-:W-:-:S04]  /*4a30*/  SHF.L.U32 R3, R36, 0x1f, RZ ;  /* 0x0000001f24037819 */ /* 0x000fc800000006ff */
[----:B------:R-:W1:Y:S02]  /*4a40*/  SYNCS.PHASECHK.TRANS64.TRYWAIT P0, [UR4+0x80], R3 ;  /* 0x00008003ff0075a7 */ /* 0x000e640008001104 */
[----:B-1----:R-:W-:Y:S05]  /*4a50*/  @!P0 BRA `(.L_x_71) ;  /* 0x0000005000bc8947 */ /* 0x002fea0003800000 */
.L_x_160:
[----:B------:R-:W2:Y:S02]  /*4a60*/  SYNCS.PHASECHK.TRANS64.TRYWAIT P0, [UR4+0x88], R3 ;  /* 0x00008803ff0075a7 */ /* 0x000ea40008001104 */
[----:B--2---:R-:W-:Y:S05]  /*4a70*/  @!P0 BRA `(.L_x_72) ;  /* 0x0000005000cc8947 */ /* 0x004fea0003800000 */
.L_x_162:
[----:B------:R-:W2:Y:S02]  /*4a80*/  SYNCS.PHASECHK.TRANS64.TRYWAIT P0, [UR4+0x90], R3 ;  /* 0x00009003ff0075a7 */ /* 0x000ea40008001104 */
[----:B--2---:R-:W-:Y:S05]  /*4a90*/  @!P0 BRA `(.L_x_73) ;  /* 0x0000005000dc8947 */ /* 0x004fea0003800000 */
.L_x_164:
[----:B-1----:R-:W-:-:S07]  /*4aa0*/  MOV R0, UR4 ;  /* 0x0000000400007c02 */ /* 0x002fce0008000f00 */
.L_x_74:
[----:B-1----:R-:W-:-:S04]  /*4ab0*/  SHF.L.U32 R3, R36, 0x1f, RZ ;  /* 0x0000001f24037819 */ /* 0x002fc800000006ff */
[----:B------:R1:W2:Y:S03]  /*4ac0*/  SYNCS.PHASECHK.TRANS64.TRYWAIT P0, [R0+URZ+0x98], R3 ;  /* 0x00009803000075a7 */ /* 0x0002a600080011ff */
[----:B--2---:R-:W-:Y:S05]  /*4ad0*/  @!P0 NANOSLEEP.SYNCS 0x989680 ;  /* 0x009896800000895d */ /* 0x004fea0003900000 */
[----:B------:R-:W2:Y:S02]  /*4ae0*/  @!P0 SYNCS.PHASECHK.TRANS64 P0, [R0+URZ+0x98], R3 ;  /* 0x00009803000085a7 */ /* 0x000ea400080010ff */
[----:B--2-4-:R-:W-:Y:S05]  /*4af0*/  @P0 EXIT ;  /* 0x000000000000094d */ /* 0x014fea0003800000 */
[----:B------:R-:W-:Y:S05]  /*4b00*/  BRA `(.L_x_74) ;  /* 0xfffffffc00e87947 */ /* 0x000fea000383ffff */
.L_x_59:
[----:B------:R-:W-:-:S06]  /*4b10*/  UISETP.GE.AND UP0, UPT, UR8, 0x4, UPT ;  /* 0x000000040800788c */ /* 0x000fcc000bf06270 */
[----:B------:R-:W-:-:S13]  /*4b20*/  PLOP3.LUT P0, PT, PT, PT, UP0, 0x80, 0x8 ;  /* 0x000000000008781c */ /* 0x000fda0003f0f008 */
[----:B------:R-:W-:Y:S05]  /*4b30*/  @!P0 EXIT ;  /* 0x000000000000894d */ /* 0x000fea0003800000 */
[----:B------:R-:W-:Y:S01]  /*4b40*/  BAR.SYNC.DEFER_BLOCKING 0x6, 0xa0 ;  /* 0x0182800000007b1d */ /* 0x000fe20000010000 */
[C---:B------:R-:W-:Y:S01]  /*4b50*/  IMAD.SHL.U32 R4, R103.reuse, 0x4, RZ ;  /* 0x0000000467047824 */ /* 0x040fe200078e00ff */
[C---:B------:R-:W-:Y:S01]  /*4b60*/  R2P PR, R103.reuse, 0x18 ;  /* 0x0000001867007804 */ /* 0x040fe20000000000 */
[C---:B------:R-:W-:Y:S02]  /*4b70*/  IMAD.SHL.U32 R97, R103.reuse, 0x80, RZ ;  /* 0x0000008067617824 */ /* 0x040fe400078e00ff */
[----:B------:R-:W-:Y:S01]  /*4b80*/  HFMA2 R102, -RZ, RZ, 0, 9.5367431640625e-06 ;  /* 0x000000a0ff667431 */ /* 0x000fe200000001ff */
[----:B------:R-:W-:Y:S01]  /*4b90*/  SHF.L.U32 R45, R103, 0x10, RZ ;  /* 0x00000010672d7819 */ /* 0x000fe200000006ff */
[----:B------:R-:W-:Y:S01]  /*4ba0*/  UMOV UR48, 0x400 ;  /* 0x0000040000307882 */ /* 0x000fe20000000000 */
[----:B------:R-:W1:Y:S01]  /*4bb0*/  LDC R93, c[0x0][0x370] ;  /* 0x0000dc00ff5d7b82 */ /* 0x000e620000000800 */
[----:B------:R-:W-:Y:S01]  /*4bc0*/  ULEA UR48, UR37, UR48, 0x18 ;  /* 0x0000003025307291 */ /* 0x000fe2000f8ec0ff */
[----:B------:R-:W-:Y:S01]  /*4bd0*/  LOP3.LUT R97, R97, 0x307c, R4, 0xc8, !PT ;  /* 0x0000307c61617812 */ /* 0x000fe200078ec804 */
[----:B------:R-:W-:Y:S01]  /*4be0*/  HFMA2 R107, -RZ, RZ, 0, 0 ;  /* 0x00000000ff6b7431 */ /* 0x000fe200000001ff */
[----:B------:R-:W-:Y:S01]  /*4bf0*/  LOP3.LUT R45, R45, 0x600000, RZ, 0xc0, !PT ;  /* 0x006000002d2d7812 */ /* 0x000fe200078ec0ff */
[----:B------:R-:W-:Y:S01]  /*4c00*/  UIADD3 UR4, UPT, UPT, UR48, 0x200, URZ ;  /* 0x0000020030047890 */ /* 0x000fe2000fffe0ff */
[----:B------:R-:W-:Y:S01]  /*4c10*/  LOP3.LUT R103, R103, 0x60, RZ, 0xc0, !PT ;  /* 0x0000006067677812 */ /* 0x000fe200078ec0ff */
[----:B------:R-:W-:Y:S01]  /*4c20*/  VIADD R91, R97, UR48 ;  /* 0x00000030615b7c36 */ /* 0x000fe20008000000 */
[----:B------:R-:W2:Y:S01]  /*4c30*/  LDC R42, c[0x0][0xd0c] ;  /* 0x00034300ff2a7b82 */ /* 0x000ea20000000800 */
[----:B------:R-:W-:Y:S01]  /*4c40*/  IMAD.MOV.U32 R101, RZ, RZ, 0x1 ;  /* 0x00000001ff657424 */ /* 0x000fe200078e00ff */
[----:B------:R-:W-:Y:S01]  /*4c50*/  MOV R44, RZ ;  /* 0x000000ff002c7202 */ /* 0x000fe20000000f00 */
[C---:B------:R-:W-:Y:S01]  /*4c60*/  VIADD R3, R91.reuse, 0x200 ;  /* 0x000002005b037836 */ /* 0x040fe20000000000 */
[----:B------:R-:W-:Y:S01]  /*4c70*/  IADD3 R95, PT, PT, R91, 0x340, RZ ;  /* 0x000003405b5f7810 */ /* 0x000fe20007ffe0ff */
[----:B------:R-:W-:Y:S01]  /*4c80*/  IMAD.MOV.U32 R100, RZ, RZ, RZ ;  /* 0x000000ffff647224 */ /* 0x000fe200078e00ff */
[----:B------:R-:W-:Y:S01]  /*4c90*/  SEL R102, R102, 0x60, !P3 ;  /* 0x0000006066667807 */ /* 0x000fe20005800000 */
[----:B------:R-:W-:Y:S01]  /*4ca0*/  @P4 VIADD R95, R3, 0xc0 ;  /* 0x000000c0035f4836 */ /* 0x000fe20000000000 */
[----:B------:R-:W4:Y:S01]  /*4cb0*/  LDC R90, c[0x0][0xd20] ;  /* 0x00034800ff5a7b82 */ /* 0x000f220000000800 */
[----:B------:R-:W3:Y:S01]  /*4cc0*/  LDS R0, [UR48+0x140] ;  /* 0x00014030ff007984 */ /* 0x000ee20008000800 */
[----:B------:R-:W-:Y:S01]  /*4cd0*/  IMAD.MOV.U32 R99, RZ, RZ, RZ ;  /* 0x000000ffff637224 */ /* 0x000fe200078e00ff */
[----:B------:R-:W-:Y:S01]  /*4ce0*/  MOV R96, UR4 ;  /* 0x0000000400607c02 */ /* 0x000fe20008000f00 */
[----:B------:R-:W1:Y:S04]  /*4cf0*/  LDCU.64 UR52, c[0x0][0x348] ;  /* 0x00006900ff3477ac */ /* 0x000e680008000a00 */
[----:B------:R-:W1:Y:S01]  /*4d00*/  LDC R40, c[0x0][0xd30] ;  /* 0x00034c00ff287b82 */ /* 0x000e620000000800 */
[----:B------:R-:W1:Y:S01]  /*4d10*/  LDCU.64 UR44, c[0x0][0xa88] ;  /* 0x00015100ff2c77ac */ /* 0x000e620008000a00 */
[----:B------:R-:W1:Y:S06]  /*4d20*/  LDCU.64 UR46, c[0x0][0xa90] ;  /* 0x00015200ff2e77ac */ /* 0x000e6c0008000a00 */
[----:B------:R-:W1:Y:S01]  /*4d30*/  LDC.64 R86, c[0x0][0xd10] ;  /* 0x00034400ff567b82 */ /* 0x000e620000000a00 */
[----:B------:R-:W-:Y:S01]  /*4d40*/  UMOV UR49, URZ ;  /* 0x000000ff00317c82 */ /* 0x000fe20008000000 */
[----:B------:R-:W-:-:S06]  /*4d50*/  UMOV UR51, URZ ;  /* 0x000000ff00337c82 */ /* 0x000fcc0008000000 */
[----:B------:R-:W1:Y:S08]  /*4d60*/  LDC.64 R38, c[0x0][0xd18] ;  /* 0x00034600ff267b82 */ /* 0x000e700000000a00 */
[----:B------:R-:W1:Y:S08]  /*4d70*/  LDC.64 R36, c[0x0][0xd28] ;  /* 0x00034a00ff247b82 */ /* 0x000e700000000a00 */
[----:B------:R-:W1:Y:S01]  /*4d80*/  LDC.64 R84, c[0x0][0xab0] ;  /* 0x0002ac00ff547b82 */ /* 0x000e620000000a00 */
[----:B---3--:R-:W-:-:S07]  /*4d90*/  IMAD.IADD R45, R0, 0x1, R45 ;  /* 0x00000001002d7824 */ /* 0x008fce00078e022d */
[----:B------:R-:W3:Y:S08]  /*4da0*/  LDC.64 R82, c[0x0][0xaa8] ;  /* 0x0002aa00ff527b82 */ /* 0x000ef00000000a00 */
[----:B--2-4-:R-:W1:Y:S02]  /*4db0*/  LDC R92, c[0x0][0x374] ;  /* 0x0000dd00ff5c7b82 */ /* 0x014e640000000800 */
.L_x_118:
[----:B------:R-:W-:Y:S02]  /*4dc0*/  LEA R0, R107, UR48, 0x3 ;  /* 0x000000306b007c11 */ /* 0x000fe4000f8e18ff */
[----:B------:R-:W-:Y:S02]  /*4dd0*/  SHF.L.U32 R3, R99, 0x1f, RZ ;  /* 0x0000001f63037819 */ /* 0x000fe400000006ff */
[----:B------:R-:W-:Y:S02]  /*4de0*/  LEA R16, R107, UR48, 0x4 ;  /* 0x000000306b107c11 */ /* 0x000fe4000f8e20ff */
[----:B------:R-:W2:Y:S02]  /*4df0*/  SYNCS.PHASECHK.TRANS64.TRYWAIT P0, [R0+URZ+0xb0], R3 ;  /* 0x0000b003000075a7 */ /* 0x000ea400080011ff */
[----:B--23--:R-:W-:Y:S05]  /*4e00*/  @!P0 BRA `(.L_x_75) ;  /* 0x0000005000188947 */ /* 0x00cfea0003800000 */
.L_x_165:
[----:B------:R-:W4:Y:S01]  /*4e10*/  LDC.64 R14, c[0x0][0xd10] ;  /* 0x00034400ff0e7b82 */ /* 0x000f220000000a00 */
[----:B------:R-:W3:Y:S01]  /*4e20*/  LDS.128 R16, [R16+0x120] ;  /* 0x0001200010107984 */ /* 0x000ee20000000c00 */
[----:B-1----:R-:W-:Y:S01]  /*4e30*/  ISETP.NE.AND P1, PT, R40, 0x1, PT ;  /* 0x000000012800780c */ /* 0x002fe20003f25270 */
[----:B--2---:R-:W-:Y:S01]  /*4e40*/  VIADD R0, R0, 0xc0 ;  /* 0x000000c000007836 */ /* 0x004fe20000000000 */
[----:B------:R-:W-:Y:S04]  /*4e50*/  ISETP.GE.AND P0, PT, R2, 0x1, PT ;  /* 0x000000010200780c */ /* 0x000fe80003f06270 */
[----:B------:R-:W1:Y:S01]  /*4e60*/  LDC.64 R12, c[0x0][0xd18] ;  /* 0x00034600ff0c7b82 */ /* 0x000e620000000a00 */
[----:B------:R-:W-:Y:S01]  /*4e70*/  PRMT R0, RZ, 0x654, R0 ;  /* 0x00000654ff007816 */ /* 0x000fe20000000000 */
[----:B------:R-:W-:Y:S01]  /*4e80*/  @!PT LDS RZ, [RZ] ;  /* 0x00000000fffff984 */ /* 0x000fe20000000800 */
[----:B------:R-:W-:Y:S01]  /*4e90*/  @!PT LDS RZ, [RZ] ;  /* 0x00000000fffff984 */ /* 0x000fe20000000800 */
[----:B------:R-:W-:Y:S01]  /*4ea0*/  @!PT LDS RZ, [RZ] ;  /* 0x00000000fffff984 */ /* 0x000fe20000000800 */
[----:B------:R-:W-:Y:S01]  /*4eb0*/  @!PT LDS RZ, [RZ] ;  /* 0x00000000fffff984 */ /* 0x000fe20000000800 */
[----:B------:R2:W-:Y:S06]  /*4ec0*/  MEMBAR.ALL.CTA ;  /* 0x0000000000007992 */ /* 0x0005ec0000008000 */
[----:B--2---:R-:W2:Y:S01]  /*4ed0*/  FENCE.VIEW.ASYNC.S ;  /* 0x00000000000073c6 */ /* 0x004ea20000000000 */
[----:B------:R-:W1:Y:S08]  /*4ee0*/  @!P1 LDC R11, c[0x0][0xd20] ;  /* 0x00034800ff0b9b82 */ /* 0x000e700000000800 */
[----:B------:R-:W1:Y:S01]  /*4ef0*/  @!P1 LDC R10, c[0x0][0xd0c] ;  /* 0x00034300ff0a9b82 */ /* 0x000e620000000800 */
[----:B--2---:R2:W-:Y:S01]  /*4f00*/  SYNCS.ARRIVE.TRANS64.RED.A1T0 RZ, [R0+URZ], RZ ;  /* 0x000000ff00ff79a7 */ /* 0x0045e200081004ff */
[----:B---3--:R-:W-:Y:S04]  /*4f10*/  LOP3.LUT P4, RZ, R18, 0x1, RZ, 0xc0, !PT ;  /* 0x0000000112ff7812 */ /* 0x008fe8000788c0ff */
[----:B------:R-:W-:Y:S09]  /*4f20*/  P2R R104, PR, RZ, 0x10 ;  /* 0x00000010ff687803 */ /* 0x000ff20000000000 */
[----:B------:R-:W-:Y:S02]  /*4f30*/  @P4 MOV R43, R16 ;  /* 0x00000010002b4202 */ /* 0x000fe40000000f00 */
[----:B------:R-:W-:Y:S01]  /*4f40*/  @P4 LOP3.LUT R41, R17, 0xffff, RZ, 0xc0, !PT ;  /* 0x0000ffff11294812 */ /* 0x000fe200078ec0ff */
[----:B--2-4-:R-:W-:Y:S06]  /*4f50*/  @!P0 BRA `(.L_x_76) ;  /* 0x0000000000a48947 */ /* 0x014fec0003800000 */
[----:B------:R-:W-:Y:S01]  /*4f60*/  IMAD.HI.U32 R21, R92, R39, RZ ;  /* 0x000000275c157227 */ /* 0x000fe200078e00ff */
[----:B------:R-:W-:Y:S02]  /*4f70*/  ISETP.NE.AND P0, PT, R38, 0x1, PT ;  /* 0x000000012600780c */ /* 0x000fe40003f05270 */
[----:B------:R-:W-:Y:S01]  /*4f80*/  ISETP.NE.AND P2, PT, R2, 0x1, PT ;  /* 0x000000010200780c */ /* 0x000fe20003f45270 */
[----:B------:R-:W-:Y:S01]  /*4f90*/  IMAD.HI.U32 R20, R93, R86, RZ ;  /* 0x000000565d147227 */ /* 0x000fe200078e00ff */
[----:B------:R-:W-:Y:S02]  /*4fa0*/  SHF.R.U32.HI R21, RZ, R90, R21 ;  /* 0x0000005aff157219 */ /* 0x000fe40000011615 */
[----:B------:R-:W-:Y:S01]  /*4fb0*/  ISETP.NE.AND P3, PT, R42, 0x1, PT ;  /* 0x000000012a00780c */ /* 0x000fe20003f65270 */
[----:B------:R-:W-:Y:S01]  /*4fc0*/  IMAD.HI.U32 R26, R43, R86, RZ ;  /* 0x000000562b1a7227 */ /* 0x000fe200078e00ff */
[----:B------:R-:W-:Y:S02]  /*4fd0*/  SHF.R.U32.HI R20, RZ, R87, R20 ;  /* 0x00000057ff147219 */ /* 0x000fe40000011614 */
[----:B------:R-:W-:Y:S01]  /*4fe0*/  SEL R3, R92, R21, !P0 ;  /* 0x000000155c037207 */ /* 0x000fe20004000000 */
[----:B------:R-:W-:Y:S01]  /*4ff0*/  IMAD.HI.U32 R21, R41, R39, RZ ;  /* 0x0000002729157227 */ /* 0x000fe200078e00ff */
[----:B------:R-:W-:Y:S02]  /*5000*/  SEL R7, R93, R20, !P3 ;  /* 0x000000145d077207 */ /* 0x000fe40005800000 */
[----:B------:R-:W-:Y:S01]  /*5010*/  SHF.R.U32.HI R26, RZ, R87, R26 ;  /* 0x00000057ff1a7219 */ /* 0x000fe2000001161a */
[-C--:B------:R-:W-:Y:S04]  /*5020*/  IMAD.HI.U32 R20, R3, R36.reuse, RZ ;  /* 0x0000002403147227 */ /* 0x080fe800078e00ff */
[----:B------:R-:W-:Y:S01]  /*5030*/  IMAD.HI.U32 R22, R7, R36, RZ ;  /* 0x0000002407167227 */ /* 0x000fe200078e00ff */
[-C--:B------:R-:W-:Y:S02]  /*5040*/  @P2 SHF.R.U32.HI R3, RZ, R37.reuse, R20 ;  /* 0x00000025ff032219 */ /* 0x080fe40000011614 */
[----:B------:R-:W-:Y:S02]  /*5050*/  SHF.R.U32.HI R20, RZ, R90, R21 ;  /* 0x0000005aff147219 */ /* 0x000fe40000011615 */
[----:B------:R-:W-:Y:S01]  /*5060*/  @P2 SHF.R.U32.HI R7, RZ, R37, R22 ;  /* 0x00000025ff072219 */ /* 0x000fe20000011616 */
[C---:B------:R-:W-:Y:S01]  /*5070*/  IMAD R4, R2.reuse, R3, RZ ;  /* 0x0000000302047224 */ /* 0x040fe200078e02ff */
[----:B------:R-:W-:Y:S02]  /*5080*/  SEL R5, R41, R20, !P0 ;  /* 0x0000001429057207 */ /* 0x000fe40004000000 */
[----:B------:R-:W-:Y:S01]  /*5090*/  SEL R3, R43, R26, !P3 ;  /* 0x0000001a2b037207 */ /* 0x000fe20005800000 */
[----:B------:R-:W-:Y:S01]  /*50a0*/  IMAD R6, R2, R7, RZ ;  /* 0x0000000702067224 */ /* 0x000fe200078e02ff */
[C---:B------:R-:W-:Y:S01]  /*50b0*/  ISETP.GE.AND P0, PT, R5.reuse, R4, PT ;  /* 0x000000040500720c */ /* 0x040fe20003f06270 */
[----:B------:R-:W-:Y:S03]  /*50c0*/  IMAD.HI.U32 R8, R5, R36, RZ ;  /* 0x0000002405087227 */ /* 0x000fe600078e00ff */
[----:B------:R-:W-:Y:S01]  /*50d0*/  ISETP.GE.OR P0, PT, R3, R6, P0 ;  /* 0x000000060300720c */ /* 0x000fe20000706670 */
[----:B------:R-:W-:Y:S01]  /*50e0*/  IMAD.MOV R6, RZ, RZ, -R3 ;  /* 0x000000ffff067224 */ /* 0x000fe200078e0a03 */
[-C--:B------:R-:W-:Y:S03]  /*50f0*/  SHF.R.U32.HI R8, RZ, R37.reuse, R8 ;  /* 0x00000025ff087219 */ /* 0x080fe60000011608 */
[----:B------:R-:W-:Y:S01]  /*5100*/  IMAD R43, R42, R6, R43 ;  /* 0x000000062a2b7224 */ /* 0x000fe200078e022b */
[----:B------:R-:W-:Y:S05]  /*5110*/  SEL R9, R5, R8, !P2 ;  /* 0x0000000805097207 */ /* 0x000fea0005000000 */
[----:B------:R-:W-:Y:S02]  /*5120*/  IMAD.MOV R8, RZ, RZ, -R9 ;  /* 0x000000ffff087224 */ /* 0x000fe400078e0a09 */
[C---:B------:R-:W-:Y:S04]  /*5130*/  @!P0 IMAD.HI.U32 R4, R3.reuse, R36, RZ ;  /* 0x0000002403048227 */ /* 0x040fe800078e00ff */
[----:B------:R-:W-:Y:S01]  /*5140*/  IMAD R8, R2, R8, R5 ;  /* 0x0000000802087224 */ /* 0x000fe200078e0205 */
[----:B------:R-:W-:Y:S04]  /*5150*/  @!P0 SHF.R.U32.HI R4, RZ, R37, R4 ;  /* 0x00000025ff048219 */ /* 0x000fe80000011604 */
[----:B------:R-:W-:Y:S02]  /*5160*/  @!P0 SEL R0, R3, R4, !P2 ;  /* 0x0000000403008207 */ /* 0x000fe40005000000 */
[----:B------:R-:W-:Y:S02]  /*5170*/  IADD3 R4, PT, PT, -R5, RZ, RZ ;  /* 0x000000ff05047210 */ /* 0x000fe40007ffe1ff */
[----:B------:R-:W-:Y:S01]  /*5180*/  @!P0 IADD3 R9, PT, PT, R9, -R0, RZ ;  /* 0x8000000009098210 */ /* 0x000fe20007ffe0ff */
[----:B------:R-:W-:Y:S02]  /*5190*/  @!P0 IMAD R0, R7, R8, R0 ;  /* 0x0000000807008224 */ /* 0x000fe400078e0200 */
[----:B------:R-:W-:Y:S02]  /*51a0*/  IMAD R41, R38, R4, R41 ;  /* 0x0000000426297224 */ /* 0x000fe400078e0229 */
[----:B------:R-:W-:Y:S02]  /*51b0*/  @!P0 IMAD R5, R9, R2, R3 ;  /* 0x0000000209058224 */ /* 0x000fe400078e0203 */
[----:B------:R-:W-:Y:S04]  /*51c0*/  @!P0 IMAD.MOV.U32 R3, RZ, RZ, R0 ;  /* 0x000000ffff038224 */ /* 0x000fe800078e0000 */
[----:B------:R-:W-:Y:S02]  /*51d0*/  IMAD R43, R3, R42, R43 ;  /* 0x0000002a032b7224 */ /* 0x000fe400078e022b */
[----:B------:R-:W-:Y:S07]  /*51e0*/  IMAD R41, R5, R38, R41 ;  /* 0x0000002605297224 */ /* 0x000fee00078e0229 */
.L_x_76:
[----:B-1----:R-:W-:Y:S01]  /*51f0*/  @!P1 ISETP.NE.AND P0, PT, R12, 0x1, PT ;  /* 0x000000010c00980c */ /* 0x002fe20003f05270 */
[----:B------:R-:W-:Y:S01]  /*5200*/  @!P1 IMAD.HI.U32 R4, R41, R13, RZ ;  /* 0x0000000d29049227 */ /* 0x000fe200078e00ff */
[----:B------:R-:W-:Y:S01]  /*5210*/  R2UR UR42, R24 ;  /* 0x00000000182a72ca */ /* 0x000fe200000e0000 */
[----:B------:R-:W-:Y:S01]  /*5220*/  USHF.L.U32 UR41, UR11, 0x7, URZ ;  /* 0x000000070b297899 */ /* 0x000fe200080006ff */
[----:B------:R-:W-:Y:S01]  /*5230*/  @!P1 ISETP.NE.AND P2, PT, R10, 0x1, PT ;  /* 0x000000010a00980c */ /* 0x000fe20003f45270 */
[----:B------:R-:W-:Y:S01]  /*5240*/  @!P1 IMAD.HI.U32 R0, R43, R14, RZ ;  /* 0x0000000e2b009227 */ /* 0x000fe200078e00ff */
[----:B------:R-:W-:Y:S01]  /*5250*/  @!P1 SHF.R.U32.HI R4, RZ, R11, R4 ;  /* 0x0000000bff049219 */ /* 0x000fe20000011604 */
[----:B------:R-:W-:Y:S01]  /*5260*/  BSSY.RECONVERGENT B6, `(.L_x_77) ;  /* 0x000002c000067945 */ /* 0x000fe20003800200 */
[----:B------:R-:W-:Y:S01]  /*5270*/  @P4 SHF.R.U32.HI R98, RZ, 0x10, R17 ;  /* 0x00000010ff624819 */ /* 0x000fe20000011611 */
[----:B------:R-:W-:Y:S01]  /*5280*/  VIADD R107, R107, 0x1 ;  /* 0x000000016b6b7836 */ /* 0x000fe20000000000 */
[----:B------:R-:W-:Y:S02]  /*5290*/  @!P1 SEL R3, R41, R4, !P0 ;  /* 0x0000000429039207 */ /* 0x000fe40004000000 */
[----:B------:R-:W-:Y:S02]  /*52a0*/  @!P1 SHF.R.U32.HI R0, RZ, R15, R0 ;  /* 0x0000000fff009219 */ /* 0x000fe40000011600 */
[----:B------:R-:W-:Y:S01]  /*52b0*/  LOP3.LUT P0, RZ, R96, 0x1f0, RZ, 0xc0, !PT ;  /* 0x000001f060ff7812 */ /* 0x000fe2000780c0ff */
[----:B------:R-:W-:Y:S01]  /*52c0*/  USHF.L.U32 UR42, UR42, 0x7, URZ ;  /* 0x000000072a2a7899 */ /* 0x000fe200080006ff */
[----:B------:R-:W-:Y:S05]  /*52d0*/  @!P1 SEL R4, R43, R0, !P2 ;  /* 0x000000002b049207 */ /* 0x000fea0005000000 */
[----:B------:R-:W-:Y:S02]  /*52e0*/  @!P1 IMAD.IADD R0, R3, 0x1, -R4 ;  /* 0x0000000103009824 */ /* 0x000fe400078e0a04 */
[----:B------:R-:W-:Y:S02]  /*52f0*/  @!P1 IMAD.IADD R3, R4, 0x1, -R3 ;  /* 0x0000000104039824 */ /* 0x000fe400078e0a03 */
[----:B------:R-:W-:Y:S02]  /*5300*/  @!P1 IMAD R43, R0, R10, R43 ;  /* 0x0000000a002b9224 */ /* 0x000fe400078e022b */
[----:B------:R-:W-:Y:S01]  /*5310*/  @!P1 IMAD R41, R3, R12, R41 ;  /* 0x0000000c03299224 */ /* 0x000fe200078e0229 */
[----:B------:R-:W-:Y:S06]  /*5320*/  @!P0 BRA `(.L_x_78) ;  /* 0x00000000007c8947 */ /* 0x000fec0003800000 */
[----:B------:R-:W1:Y:S01]  /*5330*/  LDCU.64 UR8, c[0x4][0x80] ;  /* 0x01001000ff0877ac */ /* 0x000e620008000a00 */
[----:B------:R-:W-:Y:S01]  /*5340*/  MOV R16, 0x0 ;  /* 0x0000000000107802 */ /* 0x000fe20000000f00 */
[----:B------:R-:W-:Y:S02]  /*5350*/  HFMA2 R12, -RZ, RZ, 0, 5.9604644775390625e-08 ;  /* 0x00000001ff0c7431 */ /* 0x000fe400000001ff */
[----:B------:R-:W-:Y:S01]  /*5360*/  IMAD.MOV.U32 R8, RZ, RZ, 0x70 ;  /* 0x00000070ff087424 */ /* 0x000fe200078e00ff */
[----:B------:R2:W3:Y:S01]  /*5370*/  LDC.64 R14, c[0x4][R16] ;  /* 0x01000000100e7b82 */ /* 0x0004e20000000a00 */
[----:B------:R-:W4:Y:S01]  /*5380*/  LDCU.64 UR6, c[0x4][0x88] ;  /* 0x01001100ff0677ac */ /* 0x000f220008000a00 */
[----:B------:R-:W-:Y:S01]  /*5390*/  IMAD.MOV.U32 R13, RZ, RZ, RZ ;  /* 0x000000ffff0d7224 */ /* 0x000fe200078e00ff */
[----:B------:R-:W2:Y:S01]  /*53a0*/  LDCU.64 UR4, c[0x4][0x8] ;  /* 0x01000100ff0477ac */ /* 0x000ea20008000a00 */
[----:B-1----:R-:W-:Y:S01]  /*53b0*/  MOV R5, UR9 ;  /* 0x0000000900057c02 */ /* 0x002fe20008000f00 */
[----:B------:R-:W-:Y:S01]  /*53c0*/  IMAD.U32 R4, RZ, RZ, UR8 ;  /* 0x00000008ff047e24 */ /* 0x000fe2000f8e00ff */
[----:B----4-:R-:W-:Y:S01]  /*53d0*/  MOV R7, UR7 ;  /* 0x0000000700077c02 */ /* 0x010fe20008000f00 */
[----:B------:R-:W-:Y:S01]  /*53e0*/  IMAD.U32 R6, RZ, RZ, UR6 ;  /* 0x00000006ff067e24 */ /* 0x000fe2000f8e00ff */
[----:B--2---:R-:W-:Y:S01]  /*53f0*/  MOV R11, UR5 ;  /* 0x00000005000b7c02 */ /* 0x004fe20008000f00 */
[----:B------:R-:W-:Y:S02]  /*5400*/  IMAD.U32 R10, RZ, RZ, UR4 ;  /* 0x00000004ff0a7e24 */ /* 0x000fe4000f8e00ff */
[----:B------:R-:W-:Y:S07]  /*5410*/  LEPC R20, `(.L_x_79) ;  /* 0x000000001014794e */ /* 0x000fee0000000000 */
[----:B---3-5:R-:W-:Y:S05]  /*5420*/  CALL.ABS.NOINC R14 ;  /* 0x000000000e007343 */ /* 0x028fea0003c00000 */
.L_x_79:
[----:B------:R-:W1:Y:S01]  /*5430*/  LDCU.64 UR8, c[0x4][0x80] ;  /* 0x01001000ff0877ac */ /* 0x000e620008000a00 */
[----:B------:R-:W2:Y:S01]  /*5440*/  LDC.64 R16, c[0x4][R16] ;  /* 0x0100000010107b82 */ /* 0x000ea20000000a00 */
[----:B------:R-:W-:Y:S02]  /*5450*/  HFMA2 R12, -RZ, RZ, 0, 5.9604644775390625e-08 ;  /* 0x00000001ff0c7431 */ /* 0x000fe400000001ff */
[----:B------:R-:W-:Y:S02]  /*5460*/  IMAD.MOV.U32 R8, RZ, RZ, 0x70 ;  /* 0x00000070ff087424 */ /* 0x000fe400078e00ff */
[----:B------:R-:W-:Y:S01]  /*5470*/  IMAD.MOV.U32 R13, RZ, RZ, RZ ;  /* 0x000000ffff0d7224 */ /* 0x000fe200078e00ff */
[----:B------:R-:W3:Y:S01]  /*5480*/  LDCU.64 UR6, c[0x4][0x88] ;  /* 0x01001100ff0677ac */ /* 0x000ee20008000a00 */
[----:B------:R-:W4:Y:S01]  /*5490*/  LDCU.64 UR4, c[0x4][0x8] ;  /* 0x01000100ff0477ac */ /* 0x000f220008000a00 */
[----:B-1----:R-:W-:Y:S02]  /*54a0*/  MOV R4, UR8 ;  /* 0x0000000800047c02 */ /* 0x002fe40008000f00 */
[----:B------:R-:W-:Y:S02]  /*54b0*/  MOV R5, UR9 ;  /* 0x0000000900057c02 */ /* 0x000fe40008000f00 */
[----:B---3--:R-:W-:Y:S01]  /*54c0*/  MOV R7, UR7 ;  /* 0x0000000700077c02 */ /* 0x008fe20008000f00 */
[----:B------:R-:W-:Y:S01]  /*54d0*/  IMAD.U32 R6, RZ, RZ, UR6 ;  /* 0x00000006ff067e24 */ /* 0x000fe2000f8e00ff */
[----:B----4-:R-:W-:Y:S01]  /*54e0*/  MOV R11, UR5 ;  /* 0x00000005000b7c02 */ /* 0x010fe20008000f00 */
[----:B------:R-:W-:Y:S02]  /*54f0*/  IMAD.U32 R10, RZ, RZ, UR4 ;  /* 0x00000004ff0a7e24 */ /* 0x000fe4000f8e00ff */
[----:B------:R-:W-:Y:S07]  /*5500*/  LEPC R20, `(.L_x_78) ;  /* 0x000000001014794e */ /* 0x000fee0000000000 */
[----:B--2---:R-:W-:Y:S05]  /*5510*/  CALL.ABS.NOINC R16 ;  /* 0x0000000010007343 */ /* 0x004fea0003c00000 */
.L_x_78:
[----:B------:R-:W-:Y:S05]  /*5520*/  BSYNC.RECONVERGENT B6 ;  /* 0x0000000000067941 */ /* 0x000fea0003800200 */
.L_x_77:
[----:B------:R-:W-:Y:S01]  /*5530*/  ISETP.NE.U32.AND P4, PT, R84, RZ, PT ;  /* 0x000000ff5400720c */ /* 0x000fe20003f85070 */
[----:B------:R-:W-:Y:S01]  /*5540*/  UISETP.NE.AND UP2, UPT, UR50, URZ, UPT ;  /* 0x000000ff3200728c */ /* 0x000fe2000bf45270 */
[----:B------:R-:W-:Y:S01]  /*5550*/  ISETP.NE.U32.AND P2, PT, RZ, UR44, PT ;  /* 0x0000002cff007c0c */ /* 0x000fe2000bf45070 */
[----:B------:R-:W-:Y:S01]  /*5560*/  UISETP.NE.U32.AND UP1, UPT, UR46, URZ, UPT ;  /* 0x000000ff2e00728c */ /* 0x000fe2000bf25070 */
[----:B------:R-:W-:Y:S01]  /*5570*/  ISETP.NE.AND.EX P4, PT, R85, RZ, PT, P4 ;  /* 0x000000ff5500720c */ /* 0x000fe20003f85340 */
[----:B------:R-:W-:Y:S01]  /*5580*/  UPLOP3.LUT UP0, UPT, UPT, UPT, UPT, 0x40, 0x4 ;  /* 0x000000000004789c */ /* 0x000fe20003f0e870 */
[----:B------:R-:W-:Y:S01]  /*5590*/  ISETP.NE.AND.EX P2, PT, RZ, UR45, PT, P2 ;  /* 0x0000002dff007c0c */ /* 0x000fe2000bf45320 */
[----:B------:R-:W-:Y:S01]  /*55a0*/  UISETP.NE.AND.EX UP1, UPT, UR47, URZ, UPT, UP1 ;  /* 0x000000ff2f00728c */ /* 0x000fe2000bf25310 */
[----:B------:R-:W-:Y:S04]  /*55b0*/  PLOP3.LUT P1, PT, PT, PT, UP2, 0x80, 0x8 ;  /* 0x000000000008781c */ /* 0x000fe80003f2f028 */
[----:B------:R-:W-:Y:S06]  /*55c0*/  @UP2 UPLOP3.LUT UP0, UPT, UPT, UPT, UP1, 0x80, 0x8 ;  /* 0x000000000008289c */ /* 0x000fec0003f0f010 */
[----:B------:R-:W-:Y:S01]  /*55d0*/  PLOP3.LUT P0, PT, PT, PT, UP0, 0x80, 0x8 ;  /* 0x000000000008781c */ /* 0x000fe20003f0f008 */
[----:B------:R-:W-:Y:S01]  /*55e0*/  @!UPT UIADD3 URZ, UPT, UPT, URZ, URZ, URZ ;  /* 0x000000fffffff290 */ /* 0x000fe2000fffe0ff */
[----:B------:R-:W-:Y:S11]  /*55f0*/  BRA.U !UP1, `(.L_x_80) ;  /* 0x0000000109387547 */ /* 0x000ff6000b800000 */
[----:B------:R-:W-:Y:S01]  /*5600*/  UISETP.NE.U32.AND UP0, UPT, UR44, URZ, UPT ;  /* 0x000000ff2c00728c */ /* 0x000fe2000bf05070 */
[----:B------:R-:W-:Y:S02]  /*5610*/  HFMA2 R0, -RZ, RZ, 0, 5.9604644775390625e-08 ;  /* 0x00000001ff007431 */ /* 0x000fe400000001ff */
[----:B------:R-:W-:Y:S01]  /*5620*/  IMAD.MOV.U32 R89, RZ, RZ, 0x1 ;  /* 0x00000001ff597424 */ /* 0x000fe200078e00ff */
[----:B------:R-:W-:Y:S06]  /*5630*/  UISETP.NE.AND.EX UP0, UPT, UR45, URZ, UPT, UP0 ;  /* 0x000000ff2d00728c */ /* 0x000fec000bf05300 */
[----:B------:R-:W-:Y:S05]  /*5640*/  PLOP3.LUT P3, PT, PT, PT, UP0, 0x80, 0x8 ;  /* 0x000000000008781c */ /* 0x000fea0003f6f008 */
[----:B------:R-:W1:Y:S01]  /*5650*/  @UP0 LDCU.64 UR6, c[0x0][0xa88] ;  /* 0x00015100ff0607ac */ /* 0x000e620008000a00 */
[----:B------:R-:W-:Y:S07]  /*5660*/  @UP0 UIMAD UR4, UR36, UR46, URZ ;  /* 0x0000002e240402a4 */ /* 0x000fee000f8e02ff */
[----:B------:R-:W-:Y:S01]  /*5670*/  @!P3 PRMT R89, R0, 0x7610, R89 ;  /* 0x000076100059b816 */ /* 0x000fe20000000059 */
[----:B-1----:R-:W-:Y:S03]  /*5680*/  @UP0 UIMAD.WIDE UR6, UR4, 0x4, UR6 ;  /* 0x00000004040608a5 */ /* 0x002fe6000f8e0206 */
[----:B------:R-:W1:Y:S03]  /*5690*/  @!UP0 LDCU UR4, c[0x0][0xa80] ;  /* 0x00015000ff0487ac */ /* 0x000e660008000800 */
[----:B------:R-:W-:Y:S01]  /*56a0*/  IMAD.U32 R4, RZ, RZ, UR6 ;  /* 0x00000006ff047e24 */ /* 0x000fe2000f8e00ff */
[----:B------:R-:W-:Y:S05]  /*56b0*/  MOV R5, UR7 ;  /* 0x0000000700057c02 */ /* 0x000fea0008000f00 */
[----:B-----5:R2:W5:Y:S02]  /*56c0*/  @P3 LDG.E R49, desc[UR38][R4.64] ;  /* 0x0000002604313981 */ /* 0x020564000c1e1900 */
[----:B-12---:R-:W-:Y:S02]  /*56d0*/  @!P3 IMAD.U32 R49, RZ, RZ, UR4 ;  /* 0x00000004ff31be24 */ /* 0x006fe4000f8e00ff */
.L_x_80:
[----:B------:R-:W-:Y:S05]  /*56e0*/  @!P4 BRA `(.L_x_81) ;  /* 0x000000000020c947 */ /* 0x000fea0003800000 */
[----:B------:R-:W-:Y:S04]  /*56f0*/  ISETP.NE.U32.AND P3, PT, R82, RZ, PT ;  /* 0x000000ff5200720c */ /* 0x000fe80003f65070 */
[----:B------:R-:W-:Y:S11]  /*5700*/  ISETP.NE.AND.EX P3, PT, R83, RZ, PT, P3 ;  /* 0x000000ff5300720c */ /* 0x000ff60003f65330 */
[----:B------:R-:W-:Y:S02]  /*5710*/  @!UPT UIADD3 URZ, UPT, UPT, URZ, URZ, URZ ;  /* 0x000000fffffff290 */ /* 0x000fe4000fffe0ff */
[----:B------:R-:W1:Y:S01]  /*5720*/  @P3 LDC.64 R4, c[0x0][0xaa8] ;  /* 0x0002aa00ff043b82 */ /* 0x000e620000000a00 */
[----:B------:R-:W-:Y:S04]  /*5730*/  @P3 IMAD R0, R84, UR36, RZ ;  /* 0x0000002454003c24 */ /* 0x000fe8000f8e02ff */
[----:B-1----:R-:W-:Y:S05]  /*5740*/  @P3 IMAD.WIDE R4, R0, 0x4, R4 ;  /* 0x0000000400043825 */ /* 0x002fea00078e0204 */
[----:B-----5:R1:W5:Y:S02]  /*5750*/  @P3 LDG.E R46, desc[UR38][R4.64] ;  /* 0x00000026042e3981 */ /* 0x020364000c1e1900 */
[----:B-1----:R-:W2:Y:S02]  /*5760*/  @!P3 LDC R46, c[0x0][0xaa0] ;  /* 0x0002a800ff2ebb82 */ /* 0x002ea40000000800 */
.L_x_81:
[----:B-----5:R-:W-:Y:S01]  /*5770*/  FSETP.NEU.AND P3, PT, R49, RZ, PT ;  /* 0x000000ff3100720b */ /* 0x020fe20003f6d000 */
[----:B------:R-:W-:Y:S01]  /*5780*/  BSSY B1, `(.L_x_82) ;  /* 0x0000067000017945 */ /* 0x000fe20003800000 */
[----:B------:R-:W-:Y:S01]  /*5790*/  SEL R5, RZ, 0xffffffff, P2 ;  /* 0xffffffffff057807 */ /* 0x000fe20001000000 */
[----:B------:R-:W-:Y:S01]  /*57a0*/  IMAD.MOV.U32 R112, RZ, RZ, 0x1 ;  /* 0x00000001ff707424 */ /* 0x000fe200078e00ff */
[----:B------:R-:W-:Y:S01]  /*57b0*/  @P1 LOP3.LUT P2, RZ, R89, 0xff, RZ, 0xc0, !PT ;  /* 0x000000ff59ff1812 */ /* 0x000fe2000784c0ff */
[----:B------:R-:W-:Y:S01]  /*57c0*/  IMAD R47, R44, 0x80, R45 ;  /* 0x000000802c2f7824 */ /* 0x000fe200078e022d */
[----:B------:R-:W-:Y:S01]  /*57d0*/  @P1 SEL R0, RZ, 0xffffffff, P3 ;  /* 0xffffffffff001807 */ /* 0x000fe20001800000 */
[C---:B------:R-:W-:Y:S01]  /*57e0*/  IMAD.IADD R108, R102.reuse, 0x1, R91 ;  /* 0x00000001666c7824 */ /* 0x040fe200078e025b */
[----:B------:R-:W-:Y:S01]  /*57f0*/  LOP3.LUT R101, R101, 0x1, RZ, 0x3c, !PT ;  /* 0x0000000165657812 */ /* 0x000fe200078e3cff */
[----:B------:R-:W-:Y:S01]  /*5800*/  IMAD.IADD R106, R102, 0x1, R95 ;  /* 0x00000001666a7824 */ /* 0x000fe200078e025f */
[----:B------:R-:W-:Y:S01]  /*5810*/  @P0 SEL R0, R5, R0, !P2 ;  /* 0x0000000005000207 */ /* 0x000fe20005000000 */
[----:B------:R-:W-:Y:S01]  /*5820*/  IMAD.MOV.U32 R111, RZ, RZ, RZ ;  /* 0x000000ffff6f7224 */ /* 0x000fe200078e00ff */
[----:B------:R-:W-:Y:S01]  /*5830*/  LEA R110, R44, UR48, 0x3 ;  /* 0x000000302c6e7c11 */ /* 0x000fe2000f8e18ff */
[----:B------:R-:W-:Y:S01]  /*5840*/  IMAD.MOV.U32 R80, RZ, RZ, RZ ;  /* 0x000000ffff507224 */ /* 0x000fe200078e00ff */
[----:B------:R-:W-:Y:S02]  /*5850*/  @P1 LOP3.LUT R0, R0, 0x1, RZ, 0xc0, !PT ;  /* 0x0000000100001812 */ /* 0x000fe400078ec0ff */
[----:B------:R-:W-:Y:S02]  /*5860*/  CS2R R78, SRZ ;  /* 0x00000000004e7805 */ /* 0x000fe4000001ff00 */
[----:B------:R-:W-:Y:S02]  /*5870*/  SHF.L.U32 R3, R100, 0x1f, RZ ;  /* 0x0000001f64037819 */ /* 0x000fe400000006ff */
[----:B------:R-:W-:Y:S02]  /*5880*/  CS2R R76, SRZ ;  /* 0x00000000004c7805 */ /* 0x000fe4000001ff00 */
[----:B------:R-:W-:Y:S02]  /*5890*/  ISETP.NE.U32.OR P5, PT, R0, 0x1, !P1 ;  /* 0x000000010000780c */ /* 0x000fe40004fa5470 */
[----:B------:R-:W-:Y:S02]  /*58a0*/  CS2R R74, SRZ ;  /* 0x00000000004a7805 */ /* 0x000fe4000001ff00 */
[----:B------:R-:W-:Y:S02]  /*58b0*/  PLOP3.LUT P2, PT, PT, PT, UP1, 0x80, 0x8 ;  /* 0x000000000008781c */ /* 0x000fe40003f4f018 */
[----:B------:R-:W-:Y:S02]  /*58c0*/  CS2R R72, SRZ ;  /* 0x0000000000487805 */ /* 0x000fe4000001ff00 */
[----:B------:R-:W-:Y:S02]  /*58d0*/  LOP3.LUT P4, R105, R89, 0xff, RZ, 0xc0, !PT ;  /* 0x000000ff59697812 */ /* 0x000fe4000788c0ff */
[----:B------:R-:W-:Y:S02]  /*58e0*/  CS2R R70, SRZ ;  /* 0x0000000000467805 */ /* 0x000fe4000001ff00 */
[----:B------:R-:W-:Y:S02]  /*58f0*/  SEL R0, RZ, 0xffffffff, P3 ;  /* 0xffffffffff007807 */ /* 0x000fe40001800000 */
[----:B------:R-:W-:Y:S02]  /*5900*/  CS2R R68, SRZ ;  /* 0x0000000000447805 */ /* 0x000fe4000001ff00 */
[----:B------:R-:W-:Y:S02]  /*5910*/  P2R R109, PR, RZ, 0x20 ;  /* 0x00000020ff6d7803 */ /* 0x000fe40000000000 */
[----:B------:R-:W-:Y:S02]  /*5920*/  CS2R R66, SRZ ;  /* 0x0000000000427805 */ /* 0x000fe4000001ff00 */
[----:B------:R-:W-:Y:S02]  /*5930*/  CS2R R64, SRZ ;  /* 0x0000000000407805 */ /* 0x000fe4000001ff00 */
[----:B------:R-:W-:Y:S02]  /*5940*/  CS2R R62, SRZ ;  /* 0x00000000003e7805 */ /* 0x000fe4000001ff00 */
[----:B------:R-:W-:Y:S02]  /*5950*/  CS2R R60, SRZ ;  /* 0x00000000003c7805 */ /* 0x000fe4000001ff00 */
[----:B------:R-:W-:Y:S02]  /*5960*/  @P5 SHF.L.U32 R4, R101, 0x1f, RZ ;  /* 0x0000001f65045819 */ /* 0x000fe400000006ff */
[----:B------:R-:W-:Y:S02]  /*5970*/  CS2R R58, SRZ ;  /* 0x00000000003a7805 */ /* 0x000fe4000001ff00 */
[----:B------:R-:W-:Y:S02]  /*5980*/  @P2 SEL R0, R5, R0, !P4 ;  /* 0x0000000005002207 */ /* 0x000fe40006000000 */
[----:B------:R-:W-:Y:S01]  /*5990*/  CS2R R56, SRZ ;  /* 0x0000000000387805 */ /* 0x000fe2000001ff00 */
[----:B------:R-:W1:Y:S01]  /*59a0*/  @P5 SYNCS.PHASECHK.TRANS64.TRYWAIT P1, [UR48+0x60], R4 ;  /* 0x00006004ff0055a7 */ /* 0x000e620008021130 */
[----:B------:R-:W-:Y:S02]  /*59b0*/  CS2R R54, SRZ ;  /* 0x0000000000367805 */ /* 0x000fe4000001ff00 */
[----:B------:R-:W-:Y:S02]  /*59c0*/  LOP3.LUT R0, R0, 0x1, RZ, 0xc0, !PT ;  /* 0x0000000100007812 */ /* 0x000fe400078ec0ff */
[----:B------:R-:W-:Y:S02]  /*59d0*/  CS2R R52, SRZ ;  /* 0x0000000000347805 */ /* 0x000fe4000001ff00 */
[----:B------:R-:W-:Y:S01]  /*59e0*/  CS2R R50, SRZ ;  /* 0x0000000000327805 */ /* 0x000fe2000001ff00 */
[----:B------:R-:W-:Y:S01]  /*59f0*/  IMAD.MOV.U32 R48, RZ, RZ, RZ ;  /* 0x000000ffff307224 */ /* 0x000fe200078e00ff */
[----:B------:R-:W-:Y:S04]  /*5a00*/  ISETP.NE.U32.AND P2, PT, R0, 0x1, PT ;  /* 0x000000010000780c */ /* 0x000fe80003f45070 */
[----:B------:R-:W-:Y:S01]  /*5a10*/  P2R R113, PR, RZ, 0x4 ;  /* 0x00000004ff717803 */ /* 0x000fe20000000000 */
[----:B------:R3:W4:Y:S01]  /*5a20*/  SYNCS.PHASECHK.TRANS64.TRYWAIT P0, [R110+URZ+0xd0], R3 ;  /* 0x0000d0036e0075a7 */ /* 0x00072200080011ff */
[----:B-1----:R-:W-:Y:S01]  /*5a30*/  @P5 SEL R112, RZ, 0x1, !P1 ;  /* 0x00000001ff705807 */ /* 0x002fe20004800000 */
[----:B---3--:R-:W-:Y:S06]  /*5a40*/  @!P5 BRA `(.L_x_83) ;  /* 0x0000000000e8d947 */ /* 0x008fec0003800000 */
[----:B------:R-:W-:Y:S01]  /*5a50*/  IMAD.MOV.U32 R48, RZ, RZ, RZ ;  /* 0x000000ffff307224 */ /* 0x000fe200078e00ff */
[----:B------:R-:W-:Y:S01]  /*5a60*/  ISETP.NE.AND P1, PT, R112, RZ, PT ;  /* 0x000000ff7000720c */ /* 0x000fe20003f25270 */
[----:B------:R-:W-:Y:S01]  /*5a70*/  BSSY B0, `(.L_x_84) ;  /* 0x0000014000007945 */ /* 0x000fe20003800000 */
[----:B------:R-:W-:Y:S02]  /*5a80*/  CS2R R50, SRZ ;  /* 0x0000000000327805 */ /* 0x000fe4000001ff00 */
        /* <DEDUP_REMOVED lines=13> */
[----:B------:R-:W-:Y:S01]  /*5b60*/  CS2R R78, SRZ ;  /* 0x00000000004e7805 */ /* 0x000fe2000001ff00 */
[----:B------:R-:W-:Y:S06]  /*5b70*/  @P1 BRA `(.L_x_85) ;  /* 0x00000000000c1947 */ /* 0x000fec0003800000 */
[----:B------:R-:W-:Y:S04]  /*5b80*/  SHF.L.U32 R5, R101, 0x1f, RZ ;  /* 0x0000001f65057819 */ /* 0x000fe800000006ff */
[----:B------:R-:W1:Y:S02]  /*5b90*/  SYNCS.PHASECHK.TRANS64.TRYWAIT P1, [UR48+0x60], R5 ;  /* 0x00006005ff0075a7 */ /* 0x000e640008021130 */
[----:B-1----:R-:W-:Y:S05]  /*5ba0*/  @!P1 BRA `(.L_x_86) ;  /* 0x0000004000c49947 */ /* 0x002fea0003800000 */
.L_x_85:
[----:B------:R-:W-:Y:S05]  /*5bb0*/  BSYNC B0 ;  /* 0x0000000000007941 */ /* 0x000fea0003800000 */
.L_x_84:
[----:B------:R-:W-:Y:S01]  /*5bc0*/  ISETP.NE.AND P1, PT, R113, RZ, PT ;  /* 0x000000ff7100720c */ /* 0x000fe20003f25270 */
[----:B------:R-:W-:Y:S11]  /*5bd0*/  HFMA2 R111, -RZ, RZ, 0, 5.9604644775390625e-08 ;  /* 0x00000001ff6f7431 */ /* 0x000ff600000001ff */
[----:B------:R-:W-:Y:S01]  /*5be0*/  @!UPT UIADD3 URZ, UPT, UPT, URZ, URZ, URZ ;  /* 0x000000fffffff290 */ /* 0x000fe2000fffe0ff */
[----:B------:R3:W1:Y:S04]  /*5bf0*/  @P1 LDS R80, [R106+0xe00] ;  /* 0x000e00006a501984 */ /* 0x0006680000000800 */
[----:B------:R3:W1:Y:S04]  /*5c00*/  @P1 LDS R48, [R97+UR48+0x200] ;  /* 0x0002003061301984 */ /* 0x0006680008000800 */
[----:B------:R3:W1:Y:S04]  /*5c10*/  @P1 LDS R50, [R108+0x200] ;  /* 0x000200006c321984 */ /* 0x0006680000000800 */
[----:B------:R3:W1:Y:S04]  /*5c20*/  @P1 LDS R51, [R95] ;  /* 0x000000005f331984 */ /* 0x0006680000000800 */
[----:B------:R3:W1:Y:S04]  /*5c30*/  @P1 LDS R52, [R106] ;  /* 0x000000006a341984 */ /* 0x0006680000000800 */
[----:B------:R3:W1:Y:S04]  /*5c40*/  @P1 LDS R53, [R97+UR48+0x400] ;  /* 0x0004003061351984 */ /* 0x0006680008000800 */
[----:B------:R3:W1:Y:S04]  /*5c50*/  @P1 LDS R54, [R108+0x400] ;  /* 0x000400006c361984 */ /* 0x0006680000000800 */
[----:B------:R3:W1:Y:S04]  /*5c60*/  @P1 LDS R55, [R95+0x200] ;  /* 0x000200005f371984 */ /* 0x0006680000000800 */
[----:B------:R3:W1:Y:S04]  /*5c70*/  @P1 LDS R56, [R106+0x200] ;  /* 0x000200006a381984 */ /* 0x0006680000000800 */
        /* <DEDUP_REMOVED lines=22> */
[----:B------:R3:W1:Y:S02]  /*5de0*/  @P1 LDS R79, [R95+0xe00] ;  /* 0x000e00005f4f1984 */ /* 0x0006640000000800 */
.L_x_83:
[----:B------:R-:W-:Y:S05]  /*5df0*/  BSYNC B1 ;  /* 0x0000000000017941 */ /* 0x000fea0003800000 */
.L_x_82:
[----:B-1----:R-:W-:Y:S04]  /*5e00*/  SHF.R.U32.HI R5, RZ, 0x15, R47 ;  /* 0x00000015ff057819 */ /* 0x002fe8000001162f */
[----:B------:R-:W-:Y:S01]  /*5e10*/  LOP3.LUT P1, RZ, R5, 0x3, R94, 0x48, !PT ;  /* 0x0000000305ff7812 */ /* 0x000fe2000782485e */
[----:B------:R-:W-:Y:S01]  /*5e20*/  @!UPT UIADD3 URZ, UPT, UPT, URZ, URZ, URZ ;  /* 0x000000fffffff290 */ /* 0x000fe2000fffe0ff */
[----:B----4-:R-:W-:Y:S11]  /*5e30*/  @P0 BRA `(.L_x_87) ;  /* 0x0000000000080947 */ /* 0x010ff60003800000 */
[----:B------:R-:W1:Y:S02]  /*5e40*/  SYNCS.PHASECHK.TRANS64.TRYWAIT P0, [R110+URZ+0xd0], R3 ;  /* 0x0000d0036e0075a7 */ /* 0x000e6400080011ff */
[----:B-1----:R-:W-:Y:S05]  /*5e50*/  @!P0 BRA `(.L_x_88) ;  /* 0x0000004000308947 */ /* 0x002fea0003800000 */
.L_x_87:
[----:B------:R-:W-:Y:S05]  /*5e60*/  @!P1 BRA `(.L_x_89) ;  /* 0x0000000000409947 */ /* 0x000fea0003800000 */
[----:B------:R-:W4:Y:S01]  /*5e70*/  LDCU.64 UR8, c[0x4][0x70] ;  /* 0x01000e00ff0877ac */ /* 0x000f220008000a00 */
[----:B------:R-:W-:Y:S01]  /*5e80*/  MOV R15, 0x0 ;  /* 0x00000000000f7802 */ /* 0x000fe20000000f00 */
[----:B------:R-:W-:Y:S02]  /*5e90*/  HFMA2 R12, -RZ, RZ, 0, 5.9604644775390625e-08 ;  /* 0x00000001ff0c7431 */ /* 0x000fe400000001ff */
[----:B------:R-:W-:Y:S02]  /*5ea0*/  IMAD.MOV.U32 R8, RZ, RZ, 0x192 ;  /* 0x00000192ff087424 */ /* 0x000fe400078e00ff */
[----:B------:R-:W-:Y:S01]  /*5eb0*/  IMAD.MOV.U32 R13, RZ, RZ, RZ ;  /* 0x000000ffff0d7224 */ /* 0x000fe200078e00ff */
[----:B------:R-:W5:Y:S01]  /*5ec0*/  LDCU.64 UR6, c[0x4][0x78] ;  /* 0x01000f00ff0677ac */ /* 0x000f620008000a00 */
[----:B------:R-:W1:Y:S01]  /*5ed0*/  LDC.64 R14, c[0x4][R15] ;  /* 0x010000000f0e7b82 */ /* 0x000e620000000a00 */
[----:B------:R-:W2:Y:S01]  /*5ee0*/  LDCU.64 UR4, c[0x4][0x10] ;  /* 0x01000200ff0477ac */ /* 0x000ea20008000a00 */
[----:B----4-:R-:W-:Y:S01]  /*5ef0*/  MOV R5, UR9 ;  /* 0x0000000900057c02 */ /* 0x010fe20008000f00 */
[----:B------:R-:W-:Y:S01]  /*5f00*/  IMAD.U32 R4, RZ, RZ, UR8 ;  /* 0x00000008ff047e24 */ /* 0x000fe2000f8e00ff */
[----:B-----5:R-:W-:Y:S01]  /*5f10*/  MOV R7, UR7 ;  /* 0x0000000700077c02 */ /* 0x020fe20008000f00 */
[----:B------:R-:W-:Y:S01]  /*5f20*/  IMAD.U32 R6, RZ, RZ, UR6 ;  /* 0x00000006ff067e24 */ /* 0x000fe2000f8e00ff */
[----:B--2---:R-:W-:Y:S01]  /*5f30*/  MOV R11, UR5 ;  /* 0x00000005000b7c02 */ /* 0x004fe20008000f00 */
[----:B------:R-:W-:Y:S02]  /*5f40*/  IMAD.U32 R10, RZ, RZ, UR4 ;  /* 0x00000004ff0a7e24 */ /* 0x000fe4000f8e00ff */
[----:B------:R-:W-:Y:S07]  /*5f50*/  LEPC R20, `(.L_x_89) ;  /* 0x000000001014794e */ /* 0x000fee0000000000 */
[----:B-1-3--:R-:W-:Y:S05]  /*5f60*/  CALL.ABS.NOINC R14 ;  /* 0x000000000e007343 */ /* 0x00afea0003c00000 */
.L_x_89:
[----:B------:R-:W-:Y:S05]  /*5f70*/  WARPSYNC.ALL ;  /* 0x0000000000007948 */ /* 0x000fea0003800000 */
[----:B------:R-:W-:Y:S01]  /*5f80*/  R2UR UR4, R47 ;  /* 0x000000002f0472ca */ /* 0x000fe200000e0000 */
[----:B------:R-:W-:Y:S01]  /*5f90*/  BSSY.RECONVERGENT B0, `(.L_x_90) ;  /* 0x0000083000007945 */ /* 0x000fe20003800200 */
[----:B------:R-:W-:Y:S11]  /*5fa0*/  ISETP.NE.AND P0, PT, R103, RZ, PT ;  /* 0x000000ff6700720c */ /* 0x000ff60003f05270 */
[----:B------:R-:W2:Y:S02]  /*5fb0*/  LDTM.x32 R4, tmem[UR4] ;  /* 0x00000004000479ee */ /* 0x000ea400082c0000 */
[C---:B--2---:R-:W-:Y:S01]  /*5fc0*/  FMUL R4, R46.reuse, R4 ;  /* 0x000000042e047220 */ /* 0x044fe20000400000 */
[C---:B------:R-:W-:Y:S01]  /*5fd0*/  FMUL R5, R46.reuse, R5 ;  /* 0x000000052e057220 */ /* 0x040fe20000400000 */
[C---:B------:R-:W-:Y:S01]  /*5fe0*/  FMUL R6, R46.reuse, R6 ;  /* 0x000000062e067220 */ /* 0x040fe20000400000 */
[C---:B------:R-:W-:Y:S01]  /*5ff0*/  FMUL R7, R46.reuse, R7 ;  /* 0x000000072e077220 */ /* 0x040fe20000400000 */
[C---:B------:R-:W-:Y:S01]  /*6000*/  FFMA R4, R49.reuse, R48, R4 ;  /* 0x0000003031047223 */ /* 0x040fe20000000004 */
[C---:B------:R-:W-:Y:S01]  /*6010*/  FFMA R5, R49.reuse, R50, R5 ;  /* 0x0000003231057223 */ /* 0x040fe20000000005 */
[C---:B------:R-:W-:Y:S01]  /*6020*/  FFMA R6, R49.reuse, R51, R6 ;  /* 0x0000003331067223 */ /* 0x040fe20000000006 */
[C---:B------:R-:W-:Y:S01]  /*6030*/  FFMA R7, R49.reuse, R52, R7 ;  /* 0x0000003431077223 */ /* 0x040fe20000000007 */
[C---:B------:R-:W-:Y:S01]  /*6040*/  FMUL R8, R46.reuse, R8 ;  /* 0x000000082e087220 */ /* 0x040fe20000400000 */
[----:B------:R2:W-:Y:S01]  /*6050*/  STS [R97+UR48+0x200], R4 ;  /* 0x0002000461007988 */ /* 0x0005e20008000830 */
[C---:B------:R-:W-:Y:S01]  /*6060*/  FMUL R9, R46.reuse, R9 ;  /* 0x000000092e097220 */ /* 0x040fe20000400000 */
[C---:B------:R-:W-:Y:S01]  /*6070*/  FMUL R10, R46.reuse, R10 ;  /* 0x0000000a2e0a7220 */ /* 0x040fe20000400000 */
[C---:B------:R-:W-:Y:S01]  /*6080*/  FFMA R8, R49.reuse, R53, R8 ;  /* 0x0000003531087223 */ /* 0x040fe20000000008 */
[----:B------:R2:W-:Y:S01]  /*6090*/  STS [R108+0x200], R5 ;  /* 0x000200056c007388 */ /* 0x0005e20000000800 */
[C---:B------:R-:W-:Y:S01]  /*60a0*/  FFMA R9, R49.reuse, R54, R9 ;  /* 0x0000003631097223 */ /* 0x040fe20000000009 */
[C---:B------:R-:W-:Y:S01]  /*60b0*/  FFMA R10, R49.reuse, R55, R10 ;  /* 0x00000037310a7223 */ /* 0x040fe2000000000a */
[C---:B------:R-:W-:Y:S01]  /*60c0*/  FMUL R11, R46.reuse, R11 ;  /* 0x0000000b2e0b7220 */ /* 0x040fe20000400000 */
[----:B------:R2:W-:Y:S01]  /*60d0*/  STS [R95], R6 ;  /* 0x000000065f007388 */ /* 0x0005e20000000800 */
[C---:B------:R-:W-:Y:S01]  /*60e0*/  FMUL R12, R46.reuse, R12 ;  /* 0x0000000c2e0c7220 */ /* 0x040fe20000400000 */
[C---:B------:R-:W-:Y:S01]  /*60f0*/  FMUL R13, R46.reuse, R13 ;  /* 0x0000000d2e0d7220 */ /* 0x040fe20000400000 */
[C---:B------:R-:W-:Y:S01]  /*6100*/  FFMA R11, R49.reuse, R56, R11 ;  /* 0x00000038310b7223 */ /* 0x040fe2000000000b */
[----:B------:R2:W-:Y:S01]  /*6110*/  STS [R106], R7 ;  /* 0x000000076a007388 */ /* 0x0005e20000000800 */
        /* <DEDUP_REMOVED lines=11> */
[----:B------:R2:W-:Y:S01]  /*61d0*/  STS [R95+0x200], R10 ;  /* 0x0002000a5f007388 */ /* 0x0005e20000000800 */
[C---:B------:R-:W-:Y:S01]  /*61e0*/  FMUL R18, R46.reuse, R18 ;  /* 0x000000122e127220 */ /* 0x040fe20000400000 */
[C---:B------:R-:W-:Y:S01]  /*61f0*/  FMUL R19, R46.reuse, R19 ;  /* 0x000000132e137220 */ /* 0x040fe20000400000 */
[C---:B------:R-:W-:Y:S01]  /*6200*/  FFMA R17, R49.reuse, R62, R17 ;  /* 0x0000003e31117223 */ /* 0x040fe20000000011 */
[----:B------:R2:W-:Y:S01]  /*6210*/  STS [R106+0x200], R11 ;  /* 0x0002000b6a007388 */ /* 0x0005e20000000800 */
        /* <DEDUP_REMOVED lines=42> */
[----:B------:R-:W-:Y:S01]  /*64c0*/  FMUL R35, R46, R35 ;  /* 0x000000232e237220 */ /* 0x000fe20000400000 */
[----:B------:R2:W-:Y:S03]  /*64d0*/  STS [R95+0x800], R22 ;  /* 0x000800165f007388 */ /* 0x0005e60000000800 */
[----:B------:R-:W-:Y:S01]  /*64e0*/  FFMA R35, R49, R80, R35 ;  /* 0x0000005031237223 */ /* 0x000fe20000000023 */
[----:B------:R2:W-:Y:S04]  /*64f0*/  STS [R106+0x800], R23 ;  /* 0x000800176a007388 */ /* 0x0005e80000000800 */
[----:B------:R2:W-:Y:S04]  /*6500*/  STS [R97+UR48+0xc00], R24 ;  /* 0x000c001861007988 */ /* 0x0005e80008000830 */
[----:B------:R2:W-:Y:S04]  /*6510*/  STS [R108+0xc00], R25 ;  /* 0x000c00196c007388 */ /* 0x0005e80000000800 */
[----:B------:R2:W-:Y:S04]  /*6520*/  STS [R95+0xa00], R26 ;  /* 0x000a001a5f007388 */ /* 0x0005e80000000800 */
        /* <DEDUP_REMOVED lines=8> */
[----:B------:R2:W-:Y:S01]  /*65b0*/  STS [R106+0xe00], R35 ;  /* 0x000e00236a007388 */ /* 0x0005e20000000800 */
[----:B------:R-:W-:Y:S01]  /*65c0*/  @!PT LDS RZ, [RZ] ;  /* 0x00000000fffff984 */ /* 0x000fe20000000800 */
[----:B------:R-:W-:Y:S01]  /*65d0*/  @!PT LDS RZ, [RZ] ;  /* 0x00000000fffff984 */ /* 0x000fe20000000800 */
[----:B------:R-:W-:Y:S01]  /*65e0*/  @!PT LDS RZ, [RZ] ;  /* 0x00000000fffff984 */ /* 0x000fe20000000800 */
[----:B------:R-:W-:Y:S01]  /*65f0*/  @!PT LDS RZ, [RZ] ;  /* 0x00000000fffff984 */ /* 0x000fe20000000800 */
[----:B------:R4:W-:Y:S06]  /*6600*/  MEMBAR.ALL.CTA ;  /* 0x0000000000007992 */ /* 0x0009ec0000008000 */
[----:B----4-:R-:W4:Y:S02]  /*6610*/  FENCE.VIEW.ASYNC.S ;  /* 0x00000000000073c6 */ /* 0x010f240000000000 */
[----:B----4-:R-:W-:Y:S06]  /*6620*/  BAR.SYNC.DEFER_BLOCKING 0x1, 0x80 ;  /* 0x0042000000007b1d */ /* 0x010fec0000010000 */
[----:B------:R-:W-:Y:S05]  /*6630*/  @P0 BRA `(.L_x_91) ;  /* 0x0000000000600947 */ /* 0x000fea0003800000 */
[----:B------:R-:W-:Y:S02]  /*6640*/  UIADD3 UR4, UPT, UPT, UR48, 0x200, URZ ;  /* 0x0000020030047890 */ /* 0x000fe4000fffe0ff */
[----:B------:R-:W-:Y:S01]  /*6650*/  UIADD3 UR16, UP0, UPT, UR52, 0x880, URZ ;  /* 0x0000088034107890 */ /* 0x000fe2000ff1e0ff */
[----:B------:R-:W-:Y:S01]  /*6660*/  UMOV UR43, UR36 ;  /* 0x00000024002b7c82 */ /* 0x000fe20008000000 */
[----:B------:R-:W-:Y:S02]  /*6670*/  UIADD3 UR13, UPT, UPT, UR41, 0x20, URZ ;  /* 0x00000020290d7890 */ /* 0x000fe4000fffe0ff */
[----:B------:R-:W-:Y:S01]  /*6680*/  MOV R96, UR4 ;  /* 0x0000000400607c02 */ /* 0x000fe20008000f00 */
[----:B------:R-:W-:Y:S02]  /*6690*/  UIADD3.X UR17, UPT, UPT, URZ, UR53, URZ, UP0, !UPT ;  /* 0x00000035ff117290 */ /* 0x000fe400087fe4ff */
[----:B------:R-:W-:Y:S01]  /*66a0*/  UIADD3 UR12, UPT, UPT, UR48, 0x1200, URZ ;  /* 0x00001200300c7890 */ /* 0x000fe2000fffe0ff */
[----:B------:R-:W-:Y:S01]  /*66b0*/  R2UR UR40, R96 ;  /* 0x00000000602872ca */ /* 0x000fe200000e0000 */
[----:B------:R-:W-:Y:S01]  /*66c0*/  UMOV UR14, UR42 ;  /* 0x0000002a000e7c82 */ /* 0x000fe20008000000 */
[----:B------:R-:W-:Y:S01]  /*66d0*/  UMOV UR15, UR36 ;  /* 0x00000024000f7c82 */ /* 0x000fe20008000000 */
[----:B------:R-:W-:Y:S02]  /*66e0*/  UIADD3 UR9, UPT, UPT, UR41, 0x40, URZ ;  /* 0x0000004029097890 */ /* 0x000fe4000fffe0ff */
[----:B------:R-:W-:Y:S01]  /*66f0*/  UIADD3 UR8, UPT, UPT, UR48, 0x2200, URZ ;  /* 0x0000220030087890 */ /* 0x000fe2000fffe0ff */
[----:B------:R-:W-:Y:S01]  /*6700*/  UMOV UR10, UR42 ;  /* 0x0000002a000a7c82 */ /* 0x000fe20008000000 */
[----:B------:R-:W-:Y:S01]  /*6710*/  UMOV UR11, UR36 ;  /* 0x00000024000b7c82 */ /* 0x000fe20008000000 */
[----:B------:R-:W-:Y:S02]  /*6720*/  UIADD3 UR5, UPT, UPT, UR41, 0x60, URZ ;  /* 0x0000006029057890 */ /* 0x000fe4000fffe0ff */
[----:B------:R-:W-:Y:S03]  /*6730*/  UIADD3 UR4, UPT, UPT, UR48, 0x3200, URZ ;  /* 0x0000320030047890 */ /* 0x000fe6000fffe0ff */
[----:B------:R4:W-:Y:S01]  /*6740*/  UTMASTG.3D [UR40], [UR16] ;  /* 0x00000028100073b5 */ /* 0x0009e20008010000 */
[----:B------:R-:W-:Y:S01]  /*6750*/  UMOV UR6, UR42 ;  /* 0x0000002a00067c82 */ /* 0x000fe20008000000 */
[----:B------:R-:W-:Y:S01]  /*6760*/  UMOV UR7, UR36 ;  /* 0x0000002400077c82 */ /* 0x000fe20008000000 */
[----:B------:R4:W-:Y:S01]  /*6770*/  UTMASTG.3D [UR12], [UR16] ;  /* 0x0000000c100073b5 */ /* 0x0009e20008010000 */
[----:B------:R4:W-:Y:S02]  /*6780*/  UTMASTG.3D [UR8], [UR16] ;  /* 0x00000008100073b5 */ /* 0x0009e40008010000 */
[----:B------:R4:W-:Y:S01]  /*6790*/  UTMASTG.3D [UR4], [UR16] ;  /* 0x00000004100073b5 */ /* 0x0009e20008010000 */
[----:B------:R0:W-:Y:S01]  /*67a0*/  UTMACMDFLUSH ;  /* 0x00000000000079b7 */ /* 0x0001e20000000000 */
[----:B----4-:R-:W-:Y:S04]  /*67b0*/  DEPBAR.LE SB0, 0x1 ;  /* 0x000080400000791a */ /* 0x010fe80000000000 */
.L_x_91:
[----:B------:R-:W-:Y:S05]  /*67c0*/  BSYNC.RECONVERGENT B0 ;  /* 0x0000000000007941 */ /* 0x000fea0003800200 */
.L_x_90:
[----:B------:R-:W-:Y:S01]  /*67d0*/  BAR.SYNC.DEFER_BLOCKING 0x1, 0x80 ;  /* 0x0042000000007b1d */ /* 0x000fe20000010000 */
[----:B------:R-:W-:Y:S01]  /*67e0*/  ISETP.NE.AND P1, PT, R109, RZ, PT ;  /* 0x000000ff6d00720c */ /* 0x000fe20003f25270 */
[----:B------:R-:W-:Y:S01]  /*67f0*/  UISETP.NE.AND UP0, UPT, UR49, URZ, UPT ;  /* 0x000000ff3100728c */ /* 0x000fe2000bf05270 */
[----:B-1----:R-:W-:Y:S11]  /*6800*/  LEA R3, R111, UR48, 0x3 ;  /* 0x000000306f037c11 */ /* 0x002ff6000f8e18ff */
[----:B--2---:R-:W-:Y:S01]  /*6810*/  @P1 SHF.L.U32 R4, R101, 0x1f, RZ ;  /* 0x0000001f65041819 */ /* 0x004fe200000006ff */
[----:B------:R-:W-:Y:S06]  /*6820*/  BRA.U !UP0, `(.L_x_92) ;  /* 0x0000000108247547 */ /* 0x000fec000b800000 */
[----:B------:R-:W-:Y:S01]  /*6830*/  IMAD.U32 R5, RZ, RZ, UR51 ;  /* 0x00000033ff057e24 */ /* 0x000fe2000f8e00ff */
[----:B------:R-:W-:Y:S01]  /*6840*/  MOV R0, UR37 ;  /* 0x0000002500007c02 */ /* 0x000fe20008000f00 */
[----:B------:R-:W-:Y:S03]  /*6850*/  UIADD3 UR51, UPT, UPT, UR51, 0x1, URZ ;  /* 0x0000000133337890 */ /* 0x000fe6000fffe0ff */
[----:B------:R-:W-:Y:S01]  /*6860*/  @P1 LEA R5, R5, UR48, 0x3 ;  /* 0x0000003005051c11 */ /* 0x000fe2000f8e18ff */
[----:B------:R-:W-:Y:S04]  /*6870*/  UISETP.NE.AND UP0, UPT, UR51, 0x4, UPT ;  /* 0x000000043300788c */ /* 0x000fe8000bf05270 */
[----:B------:R-:W-:Y:S01]  /*6880*/  @P1 VIADD R5, R5, 0x80 ;  /* 0x0000008005051836 */ /* 0x000fe20000000000 */
[----:B------:R-:W-:Y:S04]  /*6890*/  USEL UR51, UR51, URZ, UP0 ;  /* 0x000000ff33337287 */ /* 0x000fe80008000000 */
[----:B------:R-:W-:Y:S04]  /*68a0*/  @P1 PRMT R0, R0, 0x654, R5 ;  /* 0x0000065400001816 */ /* 0x000fe80000000005 */
[----:B------:R1:W-:Y:S04]  /*68b0*/  @P1 SYNCS.ARRIVE.TRANS64.RED.A1T0 RZ, [R0+URZ], RZ ;  /* 0x000000ff00ff19a7 */ /* 0x0003e800081004ff */
.L_x_92:
[----:B------:R-:W2:Y:S01]  /*68c0*/  @P1 SYNCS.PHASECHK.TRANS64.TRYWAIT P0, [R3+URZ+0x60], R4 ;  /* 0x00006004030015a7 */ /* 0x000ea200080011ff */
[----:B------:R-:W-:Y:S01]  /*68d0*/  BSSY B1, `(.L_x_93) ;  /* 0x0000033000017945 */ /* 0x000fe20003800000 */
[----:B--2---:R-:W-:Y:S03]  /*68e0*/  @P1 SEL R112, RZ, 0x1, !P0 ;  /* 0x00000001ff701807 */ /* 0x004fe60004000000 */
[----:B------:R-:W-:Y:S05]  /*68f0*/  @!P1 BRA `(.L_x_94) ;  /* 0x0000000000c09947 */ /* 0x000fea0003800000 */
[----:B------:R-:W-:Y:S01]  /*6900*/  ISETP.NE.AND P0, PT, R112, RZ, PT ;  /* 0x000000ff7000720c */ /* 0x000fe20003f05270 */
[----:B------:R-:W-:Y:S01]  /*6910*/  BSSY B0, `(.L_x_95) ;  /* 0x0000009000007945 */ /* 0x000fe20003800000 */
[----:B------:R-:W-:Y:S11]  /*6920*/  ISETP.NE.AND P1, PT, R113, RZ, PT ;  /* 0x000000ff7100720c */ /* 0x000ff60003f25270 */
[----:B------:R-:W-:Y:S02]  /*6930*/  @!UPT UIADD3 URZ, UPT, UPT, URZ, URZ, URZ ;  /* 0x000000fffffff290 */ /* 0x000fe4000fffe0ff */
[C---:B------:R-:W-:Y:S02]  /*6940*/  @P1 IMAD R5, R111.reuse, 0x4000, R91 ;  /* 0x000040006f051824 */ /* 0x040fe400078e025b */
[----:B------:R-:W-:Y:S01]  /*6950*/  @P1 IMAD R4, R111, 0x4000, R108 ;  /* 0x000040006f041824 */ /* 0x000fe200078e026c */
[----:B------:R-:W-:Y:S06]  /*6960*/  @P0 BRA `(.L_x_96) ;  /* 0x00000000000c0947 */ /* 0x000fec0003800000 */
[----:B-1----:R-:W-:Y:S04]  /*6970*/  SHF.L.U32 R0, R101, 0x1f, RZ ;  /* 0x0000001f65007819 */ /* 0x002fe800000006ff */
[----:B------:R-:W1:Y:S02]  /*6980*/  SYNCS.PHASECHK.TRANS64.TRYWAIT P0, [R3+URZ+0x60], R0 ;  /* 0x00006000030075a7 */ /* 0x000e6400080011ff */
[----:B-1----:R-:W-:Y:S05]  /*6990*/  @!P0 BRA `(.L_x_97) ;  /* 0x0000003400748947 */ /* 0x002fea0003800000 */
.L_x_96:
[----:B------:R-:W-:Y:S05]  /*69a0*/  BSYNC B0 ;  /* 0x0000000000007941 */ /* 0x000fea0003800000 */
.L_x_95:
[----:B------:R-:W-:Y:S11]  /*69b0*/  ISETP.NE.AND P0, PT, R113, RZ, PT ;  /* 0x000000ff7100720c */ /* 0x000ff60003f05270 */
[----:B------:R-:W-:Y:S02]  /*69c0*/  @!UPT UIADD3 URZ, UPT, UPT, URZ, URZ, URZ ;  /* 0x000000fffffff290 */ /* 0x000fe4000fffe0ff */
[----:B------:R2:W4:Y:S01]  /*69d0*/  @P0 LDS R48, [R5+0x200] ;  /* 0x0002000005300984 */ /* 0x0005220000000800 */
[C---:B-1----:R-:W-:Y:S01]  /*69e0*/  @P0 IMAD R0, R111.reuse, 0x4000, R95 ;  /* 0x000040006f000824 */ /* 0x042fe200078e025f */
[C---:B------:R-:W-:Y:S01]  /*69f0*/  @P0 LEA R3, R111.reuse, R106, 0xe ;  /* 0x0000006a6f030211 */ /* 0x040fe200078e70ff */
[----:B------:R-:W-:Y:S01]  /*6a00*/  VIADD R111, R111, 0x1 ;  /* 0x000000016f6f7836 */ /* 0x000fe20000000000 */
[----:B------:R2:W1:Y:S04]  /*6a10*/  @P0 LDS R53, [R5+0x400] ;  /* 0x0004000005350984 */ /* 0x0004680000000800 */
        /* <DEDUP_REMOVED lines=14> */
[----:B------:R2:W1:Y:S04]  /*6b00*/  @P0 LDS R51, [R0] ;  /* 0x0000000000330984 */ /* 0x0004680000000800 */
        /* <DEDUP_REMOVED lines=14> */
[----:B----4-:R2:W1:Y:S02]  /*6bf0*/  @P0 LDS R80, [R3+0xe00] ;  /* 0x000e000003500984 */ /* 0x0104640000000800 */
.L_x_94:
[----:B------:R-:W-:Y:S05]  /*6c00*/  BSYNC B1 ;  /* 0x0000000000017941 */ /* 0x000fea0003800000 */
.L_x_93:
[----:B--2---:R-:W-:Y:S05]  /*6c10*/  VIADD R3, R47, 0x20 ;  /* 0x000000202f037836 */ /* 0x004fea0000000000 */
[----:B------:R-:W-:Y:S04]  /*6c20*/  SHF.R.U32.HI R3, RZ, 0x15, R3 ;  /* 0x00000015ff037819 */ /* 0x000fe80000011603 */
[----:B------:R-:W-:Y:S11]  /*6c30*/  LOP3.LUT P0, RZ, R3, 0x3, R94, 0x48, !PT ;  /* 0x0000000303ff7812 */ /* 0x000ff6000780485e */
[----:B------:R-:W-:Y:S02]  /*6c40*/  @!UPT UIADD3 URZ, UPT, UPT, URZ, URZ, URZ ;  /* 0x000000fffffff290 */ /* 0x000fe4000fffe0ff */
[----:B------:R-:W-:Y:S05]  /*6c50*/  @!P0 BRA `(.L_x_98) ;  /* 0x0000000000408947 */ /* 0x000fea0003800000 */
[----:B------:R-:W2:Y:S01]  /*6c60*/  LDCU.64 UR8, c[0x4][0x70] ;  /* 0x01000e00ff0877ac */ /* 0x000ea20008000a00 */
[----:B------:R-:W-:Y:S01]  /*6c70*/  MOV R15, 0x0 ;  /* 0x00000000000f7802 */ /* 0x000fe20000000f00 */
[----:B------:R-:W-:Y:S02]  /*6c80*/  HFMA2 R12, -RZ, RZ, 0, 5.9604644775390625e-08 ;  /* 0x00000001ff0c7431 */ /* 0x000fe400000001ff */
[----:B------:R-:W-:Y:S02]  /*6c90*/  IMAD.MOV.U32 R8, RZ, RZ, 0x192 ;  /* 0x00000192ff087424 */ /* 0x000fe400078e00ff */
[----:B------:R-:W-:Y:S01]  /*6ca0*/  IMAD.MOV.U32 R13, RZ, RZ, RZ ;  /* 0x000000ffff0d7224 */ /* 0x000fe200078e00ff */
[----:B------:R-:W4:Y:S01]  /*6cb0*/  LDCU.64 UR6, c[0x4][0x78] ;  /* 0x01000f00ff0677ac */ /* 0x000f220008000a00 */
[----:B------:R-:W1:Y:S01]  /*6cc0*/  LDC.64 R14, c[0x4][R15] ;  /* 0x010000000f0e7b82 */ /* 0x000e620000000a00 */
[----:B------:R-:W5:Y:S01]  /*6cd0*/  LDCU.64 UR4, c[0x4][0x10] ;  /* 0x01000200ff0477ac */ /* 0x000f620008000a00 */
[----:B--2---:R-:W-:Y:S01]  /*6ce0*/  MOV R5, UR9 ;  /* 0x0000000900057c02 */ /* 0x004fe20008000f00 */
[----:B------:R-:W-:Y:S01]  /*6cf0*/  IMAD.U32 R4, RZ, RZ, UR8 ;  /* 0x00000008ff047e24 */ /* 0x000fe2000f8e00ff */
[----:B----4-:R-:W-:Y:S01]  /*6d00*/  MOV R7, UR7 ;  /* 0x0000000700077c02 */ /* 0x010fe20008000f00 */
[----:B------:R-:W-:Y:S01]  /*6d10*/  IMAD.U32 R6, RZ, RZ, UR6 ;  /* 0x00000006ff067e24 */ /* 0x000fe2000f8e00ff */
[----:B-----5:R-:W-:Y:S01]  /*6d20*/  MOV R11, UR5 ;  /* 0x00000005000b7c02 */ /* 0x020fe20008000f00 */
[----:B------:R-:W-:Y:S02]  /*6d30*/  IMAD.U32 R10, RZ, RZ, UR4 ;  /* 0x00000004ff0a7e24 */ /* 0x000fe4000f8e00ff */
[----:B------:R-:W-:Y:S07]  /*6d40*/  LEPC R20, `(.L_x_98) ;  /* 0x000000001014794e */ /* 0x000fee0000000000 */
[----:B-1-3--:R-:W-:Y:S05]  /*6d50*/  CALL.ABS.NOINC R14 ;  /* 0x000000000e007343 */ /* 0x00afea0003c00000 */
.L_x_98:
[----:B------:R-:W-:Y:S05]  /*6d60*/  WARPSYNC.ALL ;  /* 0x0000000000007948 */ /* 0x000fea0003800000 */
[----:B------:R-:W-:Y:S01]  /*6d70*/  R2UR UR4, R47 ;  /* 0x000000002f0472ca */ /* 0x000fe200000e0000 */
[----:B------:R-:W-:Y:S01]  /*6d80*/  BSSY.RECONVERGENT B0, `(.L_x_99) ;  /* 0x000008b000007945 */ /* 0x000fe20003800200 */
[----:B------:R-:W-:Y:S02]  /*6d90*/  ISETP.NE.AND P6, PT, R109, RZ, PT ;  /* 0x000000ff6d00720c */ /* 0x000fe40003fc5270 */
[----:B------:R-:W-:Y:S02]  /*6da0*/  ISETP.NE.AND P0, PT, R103, RZ, PT ;  /* 0x000000ff6700720c */ /* 0x000fe40003f05270 */
[----:B------:R-:W-:Y:S02]  /*6db0*/  MOV R3, UR51 ;  /* 0x0000003300037c02 */ /* 0x000fe40008000f00 */
[----:B-1----:R-:W-:Y:S05]  /*6dc0*/  MOV R0, UR37 ;  /* 0x0000002500007c02 */ /* 0x002fea0008000f00 */
[----:B------:R-:W1:Y:S02]  /*6dd0*/  LDTM.x32 R4, tmem[UR4+0x20] ;  /* 0x00002004000479ee */ /* 0x000e6400082c0000 */
[----:B------:R-:W-:Y:S02]  /*6de0*/  @P6 LEA R3, R3, UR48, 0x3 ;  /* 0x0000003003036c11 */ /* 0x000fe4000f8e18ff */
[----:B------:R-:W-:Y:S02]  /*6df0*/  @P6 SHF.L.U32 R114, R101, 0x1f, RZ ;  /* 0x0000001f65726819 */ /* 0x000fe400000006ff */
[----:B------:R-:W-:Y:S04]  /*6e00*/  @P6 IADD3 R3, PT, PT, R3, 0x80, RZ ;  /* 0x0000008003036810 */ /* 0x000fe80007ffe0ff */
[----:B------:R-:W-:Y:S02]  /*6e10*/  @P6 PRMT R0, R0, 0x654, R3 ;  /* 0x0000065400006816 */ /* 0x000fe40000000003 */
[----:B------:R-:W-:Y:S01]  /*6e20*/  LEA R3, R111, UR48, 0x3 ;  /* 0x000000306f037c11 */ /* 0x000fe2000f8e18ff */
[C---:B-1----:R-:W-:Y:S01]  /*6e30*/  FMUL R4, R46.reuse, R4 ;  /* 0x000000042e047220 */ /* 0x042fe20000400000 */
        /* <DEDUP_REMOVED lines=100> */
[----:B--2---:R-:W2:Y:S02]  /*7480*/  FENCE.VIEW.ASYNC.S ;  /* 0x00000000000073c6 */ /* 0x004ea40000000000 */
[----:B--2---:R-:W-:Y:S06]  /*7490*/  BAR.SYNC.DEFER_BLOCKING 0x1, 0x80 ;  /* 0x0042000000007b1d */ /* 0x004fec0000010000 */
[----:B------:R-:W-:Y:S05]  /*74a0*/  @P0 BRA `(.L_x_100) ;  /* 0x0000000000600947 */ /* 0x000fea0003800000 */
[----:B------:R-:W-:Y:S02]  /*74b0*/  UIADD3 UR20, UP0, UPT, UR52, 0x880, URZ ;  /* 0x0000088034147890 */ /* 0x000fe4000ff1e0ff */
[----:B------:R-:W-:Y:S02]  /*74c0*/  UIADD3 UR14, UPT, UPT, UR42, 0x20, URZ ;  /* 0x000000202a0e7890 */ /* 0x000fe4000fffe0ff */
[----:B------:R-:W-:Y:S02]  /*74d0*/  UIADD3 UR12, UPT, UPT, UR48, 0x4200, URZ ;  /* 0x00004200300c7890 */ /* 0x000fe4000fffe0ff */
[----:B------:R-:W-:Y:S01]  /*74e0*/  UIADD3.X UR21, UPT, UPT, URZ, UR53, URZ, UP0, !UPT ;  /* 0x00000035ff157290 */ /* 0x000fe200087fe4ff */
[----:B------:R-:W-:Y:S01]  /*74f0*/  UMOV UR13, UR41 ;  /* 0x00000029000d7c82 */ /* 0x000fe20008000000 */
[----:B------:R-:W-:Y:S01]  /*7500*/  UMOV UR15, UR36 ;  /* 0x00000024000f7c82 */ /* 0x000fe20008000000 */
[----:B------:R-:W-:Y:S02]  /*7510*/  UIADD3 UR17, UPT, UPT, UR41, 0x20, URZ ;  /* 0x0000002029117890 */ /* 0x000fe4000fffe0ff */
[----:B------:R-:W-:Y:S01]  /*7520*/  UIADD3 UR16, UPT, UPT, UR48, 0x5200, URZ ;  /* 0x0000520030107890 */ /* 0x000fe2000fffe0ff */
[----:B------:R-:W-:Y:S03]  /*7530*/  UMOV UR19, UR36 ;  /* 0x0000002400137c82 */ /* 0x000fe60008000000 */
[----:B------:R2:W-:Y:S01]  /*7540*/  UTMASTG.3D [UR12], [UR20] ;  /* 0x0000000c140073b5 */ /* 0x0005e20008010000 */
[----:B------:R-:W-:Y:S01]  /*7550*/  UMOV UR18, UR14 ;  /* 0x0000000e00127c82 */ /* 0x000fe20008000000 */
[----:B------:R-:W-:Y:S02]  /*7560*/  UIADD3 UR9, UPT, UPT, UR41, 0x40, URZ ;  /* 0x0000004029097890 */ /* 0x000fe4000fffe0ff */
[----:B------:R-:W-:Y:S01]  /*7570*/  UIADD3 UR8, UPT, UPT, UR48, 0x6200, URZ ;  /* 0x0000620030087890 */ /* 0x000fe2000fffe0ff */
[----:B------:R-:W-:Y:S01]  /*7580*/  UMOV UR11, UR36 ;  /* 0x00000024000b7c82 */ /* 0x000fe20008000000 */
[----:B------:R-:W-:Y:S01]  /*7590*/  UMOV UR10, UR14 ;  /* 0x0000000e000a7c82 */ /* 0x000fe20008000000 */
[----:B------:R2:W-:Y:S01]  /*75a0*/  UTMASTG.3D [UR16], [UR20] ;  /* 0x00000010140073b5 */ /* 0x0005e20008010000 */
[----:B------:R-:W-:Y:S02]  /*75b0*/  UIADD3 UR5, UPT, UPT, UR41, 0x60, URZ ;  /* 0x0000006029057890 */ /* 0x000fe4000fffe0ff */
[----:B------:R-:W-:Y:S01]  /*75c0*/  UIADD3 UR4, UPT, UPT, UR48, 0x7200, URZ ;  /* 0x0000720030047890 */ /* 0x000fe2000fffe0ff */
[----:B------:R-:W-:Y:S01]  /*75d0*/  UMOV UR7, UR36 ;  /* 0x0000002400077c82 */ /* 0x000fe20008000000 */
[----:B------:R-:W-:Y:S01]  /*75e0*/  UMOV UR6, UR14 ;  /* 0x0000000e00067c82 */ /* 0x000fe20008000000 */
[----:B------:R2:W-:Y:S06]  /*75f0*/  UTMASTG.3D [UR8], [UR20] ;  /* 0x00000008140073b5 */ /* 0x0005ec0008010000 */
[----:B------:R2:W-:Y:S01]  /*7600*/  UTMASTG.3D [UR4], [UR20] ;  /* 0x00000004140073b5 */ /* 0x0005e20008010000 */
[----:B------:R0:W-:Y:S01]  /*7610*/  UTMACMDFLUSH ;  /* 0x00000000000079b7 */ /* 0x0001e20000000000 */
[----:B--2---:R-:W-:Y:S04]  /*7620*/  DEPBAR.LE SB0, 0x1 ;  /* 0x000080400000791a */ /* 0x004fe80000000000 */
.L_x_100:
[----:B------:R-:W-:Y:S05]  /*7630*/  BSYNC.RECONVERGENT B0 ;  /* 0x0000000000007941 */ /* 0x000fea0003800200 */
.L_x_99:
[----:B------:R-:W-:Y:S01]  /*7640*/  BAR.SYNC.DEFER_BLOCKING 0x1, 0x80 ;  /* 0x0042000000007b1d */ /* 0x000fe20000010000 */
[----:B------:R-:W-:Y:S04]  /*7650*/  UIADD3 UR40, UPT, UPT, UR51, 0x1, URZ ;  /* 0x0000000133287890 */ /* 0x000fe8000fffe0ff */
[----:B------:R-:W-:Y:S04]  /*7660*/  UISETP.NE.AND UP0, UPT, UR40, 0x4, UPT ;  /* 0x000000042800788c */ /* 0x000fe8000bf05270 */
[----:B------:R-:W-:Y:S01]  /*7670*/  USEL UR40, UR40, URZ, UP0 ;  /* 0x000000ff28287287 */ /* 0x000fe20008000000 */
[----:B------:R2:W-:Y:S01]  /*7680*/  @P6 SYNCS.ARRIVE.TRANS64.RED.A1T0 RZ, [R0+URZ], RZ ;  /* 0x000000ff00ff69a7 */ /* 0x0005e200081004ff */
[----:B------:R-:W-:Y:S01]  /*7690*/  BSSY B1, `(.L_x_101) ;  /* 0x0000034000017945 */ /* 0x000fe20003800000 */
[----:B------:R-:W4:Y:S02]  /*76a0*/  @P6 SYNCS.PHASECHK.TRANS64.TRYWAIT P0, [R3+URZ+0x60], R114 ;  /* 0x00006072030065a7 */ /* 0x000f2400080011ff */
[----:B----4-:R-:W-:Y:S01]  /*76b0*/  @P6 SEL R112, RZ, 0x1, !P0 ;  /* 0x00000001ff706807 */ /* 0x010fe20004000000 */
[----:B--2---:R-:W-:Y:S06]  /*76c0*/  @!P6 BRA `(.L_x_102) ;  /* 0x0000000000c0e947 */ /* 0x004fec0003800000 */
[----:B------:R-:W-:Y:S01]  /*76d0*/  ISETP.NE.AND P0, PT, R112, RZ, PT ;  /* 0x000000ff7000720c */ /* 0x000fe20003f05270 */
[----:B------:R-:W-:Y:S01]  /*76e0*/  BSSY B0, `(.L_x_103) ;  /* 0x0000009000007945 */ /* 0x000fe20003800000 */
[----:B------:R-:W-:Y:S11]  /*76f0*/  ISETP.NE.AND P1, PT, R113, RZ, PT ;  /* 0x000000ff7100720c */ /* 0x000ff60003f25270 */
[----:B------:R-:W-:Y:S02]  /*7700*/  @!UPT UIADD3 URZ, UPT, UPT, URZ, URZ, URZ ;  /* 0x000000fffffff290 */ /* 0x000fe4000fffe0ff */
[C---:B-1----:R-:W-:Y:S02]  /*7710*/  @P1 IMAD R4, R111.reuse, 0x4000, R91 ;  /* 0x000040006f041824 */ /* 0x042fe400078e025b */
[----:B------:R-:W-:Y:S01]  /*7720*/  @P1 IMAD R0, R111, 0x4000, R108 ;  /* 0x000040006f001824 */ /* 0x000fe200078e026c */
[----:B------:R-:W-:Y:S06]  /*7730*/  @P0 BRA `(.L_x_104) ;  /* 0x00000000000c0947 */ /* 0x000fec0003800000 */
[----:B------:R-:W-:Y:S04]  /*7740*/  SHF.L.U32 R6, R101, 0x1f, RZ ;  /* 0x0000001f65067819 */ /* 0x000fe800000006ff */
[----:B------:R-:W1:Y:S02]  /*7750*/  SYNCS.PHASECHK.TRANS64.TRYWAIT P0, [R3+URZ+0x60], R6 ;  /* 0x00006006030075a7 */ /* 0x000e6400080011ff */
[----:B-1----:R-:W-:Y:S05]  /*7760*/  @!P0 BRA `(.L_x_105) ;  /* 0x0000002800148947 */ /* 0x002fea0003800000 */
.L_x_104:
[----:B------:R-:W-:Y:S05]  /*7770*/  BSYNC B0 ;  /* 0x0000000000007941 */ /* 0x000fea0003800000 */
.L_x_103:
        /* <DEDUP_REMOVED lines=37> */
.L_x_102:
[----:B------:R-:W-:Y:S05]  /*79d0*/  BSYNC B1 ;  /* 0x0000000000017941 */ /* 0x000fea0003800000 */
.L_x_101:
[----:B--2---:R-:W-:Y:S05]  /*79e0*/  VIADD R3, R47, 0x40 ;  /* 0x000000402f037836 */ /* 0x004fea0000000000 */
[----:B------:R-:W-:Y:S04]  /*79f0*/  SHF.R.U32.HI R3, RZ, 0x15, R3 ;  /* 0x00000015ff037819 */ /* 0x000fe80000011603 */
[----:B------:R-:W-:Y:S11]  /*7a00*/  LOP3.LUT P0, RZ, R3, 0x3, R94, 0x48, !PT ;  /* 0x0000000303ff7812 */ /* 0x000ff6000780485e */
[----:B------:R-:W-:Y:S02]  /*7a10*/  @!UPT UIADD3 URZ, UPT, UPT, URZ, URZ, URZ ;  /* 0x000000fffffff290 */ /* 0x000fe4000fffe0ff */
[----:B------:R-:W-:Y:S05]  /*7a20*/  @!P0 BRA `(.L_x_106) ;  /* 0x0000000000408947 */ /* 0x000fea0003800000 */
[----:B------:R-:W2:Y:S01]  /*7a30*/  LDCU.64 UR8, c[0x4][0x70] ;  /* 0x01000e00ff0877ac */ /* 0x000ea20008000a00 */
[----:B-1----:R-:W-:Y:S01]  /*7a40*/  MOV R15, 0x0 ;  /* 0x00000000000f7802 */ /* 0x002fe20000000f00 */
[----:B------:R-:W-:Y:S02]  /*7a50*/  HFMA2 R12, -RZ, RZ, 0, 5.9604644775390625e-08 ;  /* 0x00000001ff0c7431 */ /* 0x000fe400000001ff */
[----:B------:R-:W-:Y:S02]  /*7a60*/  IMAD.MOV.U32 R8, RZ, RZ, 0x192 ;  /* 0x00000192ff087424 */ /* 0x000fe400078e00ff */
[----:B------:R-:W-:Y:S01]  /*7a70*/  IMAD.MOV.U32 R13, RZ, RZ, RZ ;  /* 0x000000ffff0d7224 */ /* 0x000fe200078e00ff */
[----:B------:R-:W1:Y:S01]  /*7a80*/  LDCU.64 UR6, c[0x4][0x78] ;  /* 0x01000f00ff0677ac */ /* 0x000e620008000a00 */
[----:B------:R-:W4:Y:S01]  /*7a90*/  LDC.64 R14, c[0x4][R15] ;  /* 0x010000000f0e7b82 */ /* 0x000f220000000a00 */
[----:B------:R-:W5:Y:S01]  /*7aa0*/  LDCU.64 UR4, c[0x4][0x10] ;  /* 0x01000200ff0477ac */ /* 0x000f620008000a00 */
[----:B--2---:R-:W-:Y:S01]  /*7ab0*/  MOV R5, UR9 ;  /* 0x0000000900057c02 */ /* 0x004fe20008000f00 */
[----:B------:R-:W-:Y:S01]  /*7ac0*/  IMAD.U32 R4, RZ, RZ, UR8 ;  /* 0x00000008ff047e24 */ /* 0x000fe2000f8e00ff */
[----:B-1----:R-:W-:Y:S01]  /*7ad0*/  MOV R7, UR7 ;  /* 0x0000000700077c02 */ /* 0x002fe20008000f00 */
[----:B------:R-:W-:Y:S01]  /*7ae0*/  IMAD.U32 R6, RZ, RZ, UR6 ;  /* 0x00000006ff067e24 */ /* 0x000fe2000f8e00ff */
[----:B-----5:R-:W-:Y:S01]  /*7af0*/  MOV R11, UR5 ;  /* 0x00000005000b7c02 */ /* 0x020fe20008000f00 */
[----:B------:R-:W-:Y:S02]  /*7b00*/  IMAD.U32 R10, RZ, RZ, UR4 ;  /* 0x00000004ff0a7e24 */ /* 0x000fe4000f8e00ff */
[----:B------:R-:W-:Y:S07]  /*7b10*/  LEPC R20, `(.L_x_106) ;  /* 0x000000001014794e */ /* 0x000fee0000000000 */
[----:B---34-:R-:W-:Y:S05]  /*7b20*/  CALL.ABS.NOINC R14 ;  /* 0x000000000e007343 */ /* 0x018fea0003c00000 */
.L_x_106:
[----:B------:R-:W-:Y:S05]  /*7b30*/  WARPSYNC.ALL ;  /* 0x0000000000007948 */ /* 0x000fea0003800000 */
[----:B------:R-:W-:Y:S01]  /*7b40*/  R2UR UR4, R47 ;  /* 0x000000002f0472ca */ /* 0x000fe200000e0000 */
[----:B------:R-:W-:Y:S01]  /*7b50*/  BSSY.RECONVERGENT B0, `(.L_x_107) ;  /* 0x000008b000007945 */ /* 0x000fe20003800200 */
[----:B------:R-:W-:Y:S02]  /*7b60*/  ISETP.NE.AND P6, PT, R109, RZ, PT ;  /* 0x000000ff6d00720c */ /* 0x000fe40003fc5270 */
[----:B------:R-:W-:Y:S02]  /*7b70*/  ISETP.NE.AND P0, PT, R103, RZ, PT ;  /* 0x000000ff6700720c */ /* 0x000fe40003f05270 */
[----:B------:R-:W-:Y:S02]  /*7b80*/  MOV R3, UR40 ;  /* 0x0000002800037c02 */ /* 0x000fe40008000f00 */
[----:B------:R-:W-:Y:S02]  /*7b90*/  MOV R0, UR37 ;  /* 0x0000002500007c02 */ /* 0x000fe40008000f00 */
[----:B------:R-:W-:Y:S03]  /*7ba0*/  LEA R114, R111, UR48, 0x3 ;  /* 0x000000306f727c11 */ /* 0x000fe6000f8e18ff */
[----:B-1----:R-:W1:Y:S02]  /*7bb0*/  LDTM.x32 R4, tmem[UR4+0x40] ;  /* 0x00004004000479ee */ /* 0x002e6400082c0000 */
[----:B------:R-:W-:Y:S04]  /*7bc0*/  @P6 LEA R3, R3, UR48, 0x3 ;  /* 0x0000003003036c11 */ /* 0x000fe8000f8e18ff */
[----:B------:R-:W-:Y:S04]  /*7bd0*/  @P6 IADD3 R3, PT, PT, R3, 0x80, RZ ;  /* 0x0000008003036810 */ /* 0x000fe80007ffe0ff */
[----:B------:R-:W-:Y:S02]  /*7be0*/  @P6 PRMT R0, R0, 0x654, R3 ;  /* 0x0000065400006816 */ /* 0x000fe40000000003 */
[----:B------:R-:W-:Y:S01]  /*7bf0*/  @P6 SHF.L.U32 R3, R101, 0x1f, RZ ;  /* 0x0000001f65036819 */ /* 0x000fe200000006ff */
        /* <DEDUP_REMOVED lines=128> */
.L_x_108:
[----:B------:R-:W-:Y:S05]  /*8400*/  BSYNC.RECONVERGENT B0 ;  /* 0x0000000000007941 */ /* 0x000fea0003800200 */
.L_x_107:
        /* <DEDUP_REMOVED lines=19> */
.L_x_112:
[----:B------:R-:W-:Y:S05]  /*8540*/  BSYNC B0 ;  /* 0x0000000000007941 */ /* 0x000fea0003800000 */
.L_x_111:
[----:B------:R-:W-:Y:S11]  /*8550*/  ISETP.NE.AND P0, PT, R113, RZ, PT ;  /* 0x000000ff7100720c */ /* 0x000ff60003f05270 */
[----:B------:R-:W-:Y:S02]  /*8560*/  @!UPT UIADD3 URZ, UPT, UPT, URZ, URZ, URZ ;  /* 0x000000fffffff290 */ /* 0x000fe4000fffe0ff */
[----:B------:R2:W4:Y:S01]  /*8570*/  @P0 LDS R48, [R4+0x200] ;  /* 0x0002000004300984 */ /* 0x0005220000000800 */
[C---:B-1----:R-:W-:Y:S01]  /*8580*/  @P0 IMAD R3, R111.reuse, 0x4000, R95 ;  /* 0x000040006f030824 */ /* 0x042fe200078e025f */
[----:B------:R-:W-:Y:S02]  /*8590*/  @P0 LEA R111, R111, R106, 0xe ;  /* 0x0000006a6f6f0211 */ /* 0x000fe400078e70ff */
        /* <DEDUP_REMOVED lines=31> */
.L_x_110:
[----:B------:R-:W-:Y:S05]  /*8790*/  BSYNC B1 ;  /* 0x0000000000017941 */ /* 0x000fea0003800000 */
.L_x_109:
        /* <DEDUP_REMOVED lines=21> */
.L_x_114:
[----:B------:R-:W-:Y:S01]  /*88f0*/  ISETP.NE.AND P0, PT, R103, RZ, PT ;  /* 0x000000ff6700720c */ /* 0x000fe20003f05270 */
[----:B------:R-:W-:Y:S05]  /*8900*/  WARPSYNC.ALL ;  /* 0x0000000000007948 */ /* 0x000fea0003800000 */
[----:B------:R-:W-:Y:S01]  /*8910*/  R2UR UR4, R47 ;  /* 0x000000002f0472ca */ /* 0x000fe200000e0000 */
[----:B------:R-:W-:Y:S01]  /*8920*/  BSSY.RECONVERGENT B0, `(.L_x_115) ;  /* 0x0000087000007945 */ /* 0x000fe20003800200 */
[----:B------:R-:W-:Y:S11]  /*8930*/  R2UR UR5, R110 ;  /* 0x000000006e0572ca */ /* 0x000ff600000e0000 */
[----:B-1----:R-:W1:Y:S01]  /*8940*/  LDTM.x32 R4, tmem[UR4+0x60] ;  /* 0x00006004000479ee */ /* 0x002e6200082c0000 */
[----:B------:R-:W-:Y:S01]  /*8950*/  NOP ;  /* 0x0000000000007918 */ /* 0x000fe20000000000 */
[----:B------:R-:W-:Y:S04]  /*8960*/  UIADD3 UR5, UPT, UPT, UR5, 0xe0, URZ ;  /* 0x000000e005057890 */ /* 0x000fe8000fffe0ff */
[----:B------:R-:W-:Y:S09]  /*8970*/  UPRMT UR5, UR37, 0x654, UR5 ;  /* 0x0000065425057896 */ /* 0x000ff20008000005 */
[----:B-1----:R-:W-:Y:S01]  /*8980*/  SYNCS.ARRIVE.TRANS64.RED.A1T0 RZ, [UR5], RZ ;  /* 0x000000ffffff79a7 */ /* 0x002fe20008100405 */
[C---:B------:R-:W-:Y:S01]  /*8990*/  FMUL R4, R46.reuse, R4 ;  /* 0x000000042e047220 */ /* 0x040fe20000400000 */
        /* <DEDUP_REMOVED lines=127> */
.L_x_116:
[----:B------:R-:W-:Y:S05]  /*9190*/  BSYNC.RECONVERGENT B0 ;  /* 0x0000000000007941 */ /* 0x000fea0003800200 */
.L_x_115:
[----:B------:R-:W-:Y:S01]  /*91a0*/  BAR.SYNC.DEFER_BLOCKING 0x1, 0x80 ;  /* 0x0042000000007b1d */ /* 0x000fe20000010000 */
[----:B------:R-:W-:Y:S01]  /*91b0*/  UISETP.NE.AND UP0, UPT, UR49, -0x4, UPT ;  /* 0xfffffffc3100788c */ /* 0x000fe2000bf05270 */
[----:B------:R-:W-:Y:S08]  /*91c0*/  IADD3 R0, PT, PT, R44, 0x1, RZ ;  /* 0x000000012c007810 */ /* 0x000ff00007ffe0ff */
[----:B------:R-:W-:Y:S05]  /*91d0*/  BRA.U !UP0, `(.L_x_117) ;  /* 0x0000000108287547 */ /* 0x000fea000b800000 */
[----:B------:R-:W-:Y:S01]  /*91e0*/  ISETP.NE.AND P0, PT, R109, RZ, PT ;  /* 0x000000ff6d00720c */ /* 0x000fe20003f05270 */
[----:B-1----:R-:W-:Y:S01]  /*91f0*/  IMAD.U32 R4, RZ, RZ, UR51 ;  /* 0x00000033ff047e24 */ /* 0x002fe2000f8e00ff */
[----:B------:R-:W-:Y:S01]  /*9200*/  UIADD3 UR51, UPT, UPT, UR51, 0x1, URZ ;  /* 0x0000000133337890 */ /* 0x000fe2000fffe0ff */
[----:B------:R-:W-:Y:S03]  /*9210*/  IMAD.U32 R3, RZ, RZ, UR37 ;  /* 0x00000025ff037e24 */ /* 0x000fe6000f8e00ff */
[----:B------:R-:W-:Y:S04]  /*9220*/  UISETP.NE.AND UP0, UPT, UR51, 0x4, UPT ;  /* 0x000000043300788c */ /* 0x000fe8000bf05270 */
[----:B------:R-:W-:Y:S03]  /*9230*/  USEL UR51, UR51, URZ, UP0 ;  /* 0x000000ff33337287 */ /* 0x000fe60008000000 */
[----:B------:R-:W-:Y:S05]  /*9240*/  @P0 LEA R4, R4, UR48, 0x3 ;  /* 0x0000003004040c11 */ /* 0x000fea000f8e18ff */
[----:B------:R-:W-:Y:S05]  /*9250*/  @P0 VIADD R4, R4, 0x80 ;  /* 0x0000008004040836 */ /* 0x000fea0000000000 */
[----:B------:R-:W-:Y:S04]  /*9260*/  @P0 PRMT R3, R3, 0x654, R4 ;  /* 0x0000065403030816 */ /* 0x000fe80000000004 */
[----:B------:R2:W-:Y:S03]  /*9270*/  @P0 SYNCS.ARRIVE.TRANS64.RED.A1T0 RZ, [R3+URZ], RZ ;  /* 0x000000ff03ff09a7 */ /* 0x0005e600081004ff */
.L_x_117:
[----:B------:R-:W-:Y:S01]  /*9280*/  ISETP.NE.AND P2, PT, R104, RZ, PT ;  /* 0x000000ff6800720c */ /* 0x000fe20003f45270 */
[----:B--2---:R-:W-:Y:S01]  /*9290*/  IMAD.IADD R3, R43, 0x1, R88 ;  /* 0x000000012b037824 */ /* 0x004fe200078e0258 */
[----:B------:R-:W-:Y:S01]  /*92a0*/  ISETP.NE.AND P0, PT, R107, 0x2, PT ;  /* 0x000000026b00780c */ /* 0x000fe20003f05270 */
[----:B------:R-:W-:Y:S01]  /*92b0*/  UIADD3 UR49, UPT, UPT, UR49, 0x4, URZ ;  /* 0x0000000431317890 */ /* 0x000fe2000fffe0ff */
[----:B------:R-:W-:Y:S01]  /*92c0*/  ISETP.NE.AND P1, PT, R0, 0x2, PT ;  /* 0x000000020000780c */ /* 0x000fe20003f25270 */
[----:B-1----:R-:W-:Y:S01]  /*92d0*/  IMAD.IADD R24, R41, 0x1, R81 ;  /* 0x0000000129187824 */ /* 0x002fe200078e0251 */
[----:B------:R-:W-:Y:S02]  /*92e0*/  R2UR UR11, R3 ;  /* 0x00000000030b72ca */ /* 0x000fe400000e0000 */
[----:B------:R-:W-:Y:S02]  /*92f0*/  SEL R4, RZ, 0x1, P0 ;  /* 0x00000001ff047807 */ /* 0x000fe40000000000 */
[----:B------:R-:W-:Y:S02]  /*9300*/  SEL R3, RZ, 0x1, P1 ;  /* 0x00000001ff037807 */ /* 0x000fe40000800000 */
[----:B------:R-:W-:Y:S02]  /*9310*/  LOP3.LUT R99, R99, R4, RZ, 0x3c, !PT ;  /* 0x0000000463637212 */ /* 0x000fe400078e3cff */
[----:B------:R-:W-:Y:S02]  /*9320*/  @P2 R2UR UR36, R98 ;  /* 0x00000000622422ca */ /* 0x000fe400000e0000 */
[----:B------:R-:W-:Y:S02]  /*9330*/  LOP3.LUT R100, R100, R3, RZ, 0x3c, !PT ;  /* 0x0000000364647212 */ /* 0x000fe400078e3cff */
[----:B------:R-:W-:Y:S02]  /*9340*/  SEL R107, R107, RZ, P0 ;  /* 0x000000ff6b6b7207 */ /* 0x000fe40000000000 */
[----:B------:R-:W-:Y:S01]  /*9350*/  SEL R44, R0, RZ, P1 ;  /* 0x000000ff002c7207 */ /* 0x000fe20000800000 */
[----:B------:R-:W-:Y:S08]  /*9360*/  @P2 BRA `(.L_x_118) ;  /* 0xffffffb800942947 */ /* 0x000ff0000383ffff */
[----:B------:R-:W-:-:S09]  /*9370*/  UISETP.NE.AND UP0, UPT, UR50, URZ, UPT ;  /* 0x000000ff3200728c */ /* 0x000fd2000bf05270 */
[----:B------:R-:W-:Y:S05]  /*9380*/  BRA.U !UP0, `(.L_x_119) ;  /* 0x0000000108487547 */ /* 0x000fea000b800000 */
[----:B------:R-:W1:Y:S02]  /*9390*/  LDCU.64 UR4, c[0x0][0xa90] ;  /* 0x00015200ff0477ac */ /* 0x000e640008000a00 */
[----:B-1----:R-:W-:-:S04]  /*93a0*/  UISETP.NE.U32.AND UP0, UPT, UR4, URZ, UPT ;  /* 0x000000ff0400728c */ /* 0x002fc8000bf05070 */
[----:B------:R-:W-:-:S09]  /*93b0*/  UISETP.NE.AND.EX UP0, UPT, UR5, URZ, UPT, UP0 ;  /* 0x000000ff0500728c */ /* 0x000fd2000bf05300 */
[----:B------:R-:W-:Y:S05]  /*93c0*/  BRA.U UP0, `(.L_x_120) ;  /* 0x00000001000c7547 */ /* 0x000fea000b800000 */
[----:B------:R-:W-:-:S13]  /*93d0*/  FSETP.NEU.AND P0, PT, R49, RZ, PT ;  /* 0x000000ff3100720b */ /* 0x000fda0003f0d000 */
[----:B------:R-:W-:Y:S05]  /*93e0*/  @!P0 EXIT ;  /* 0x000000000000894d */ /* 0x000fea0003800000 */
[----:B------:R-:W-:Y:S05]  /*93f0*/  BRA `(.L_x_119) ;  /* 0x00000000002c7947 */ /* 0x000fea0003800000 */
.L_x_120:
[----:B------:R-:W-:Y:S01]  /*9400*/  ISETP.NE.AND P0, PT, R105, RZ, PT ;  /* 0x000000ff6900720c */ /* 0x000fe20003f05270 */
[----:B------:R-:W-:-:S12]  /*9410*/  BSSY.RECONVERGENT B0, `(.L_x_119) ;  /* 0x0000009000007945 */ /* 0x000fd80003800200 */
[----:B------:R-:W-:Y:S05]  /*9420*/  @P0 BRA `(.L_x_121) ;  /* 0x0000000000140947 */ /* 0x000fea0003800000 */
[----:B------:R-:W1:Y:S02]  /*9430*/  LDCU.64 UR4, c[0x0][0xa88] ;  /* 0x00015100ff0477ac */ /* 0x000e640008000a00 */
[----:B-1----:R-:W-:-:S04]  /*9440*/  ISETP.NE.U32.AND P0, PT, RZ, UR4, PT ;  /* 0x00000004ff007c0c */ /* 0x002fc8000bf05070 */
[----:B------:R-:W-:-:S13]  /*9450*/  ISETP.NE.AND.EX P0, PT, RZ, UR5, PT, P0 ;  /* 0x00000005ff007c0c */ /* 0x000fda000bf05300 */
[----:B------:R-:W-:Y:S05]  /*9460*/  @!P0 EXIT ;  /* 0x000000000000894d */ /* 0x000fea0003800000 */
[----:B------:R-:W-:Y:S05]  /*9470*/  BRA `(.L_x_122) ;  /* 0x0000000000087947 */ /* 0x000fea0003800000 */
.L_x_121:
[----:B------:R-:W-:-:S13]  /*9480*/  FSETP.NEU.AND P0, PT, R49, RZ, PT ;  /* 0x000000ff3100720b */ /* 0x000fda0003f0d000 */
[----:B------:R-:W-:Y:S05]  /*9490*/  @!P0 EXIT ;  /* 0x000000000000894d */ /* 0x000fea0003800000 */
.L_x_122:
[----:B------:R-:W-:Y:S05]  /*94a0*/  BSYNC.RECONVERGENT B0 ;  /* 0x0000000000007941 */ /* 0x000fea0003800200 */
.L_x_119:
[----:B------:R-:W-:Y:S01]  /*94b0*/  ULEA UR4, UR51, UR48, 0x3 ;  /* 0x0000003033047291 */ /* 0x000fe2000f8e18ff */
[----:B------:R-:W-:-:S04]  /*94c0*/  DEPBAR.LE SB0, 0x0 ;  /* 0x000080000000791a */ /* 0x000fc80000000000 */
[----:B------:R-:W-:-:S04]  /*94d0*/  UIADD3 UR4, UPT, UPT, UR4, 0x80, URZ ;  /* 0x0000008004047890 */ /* 0x000fc8000fffe0ff */
[----:B------:R-:W-:-:S09]  /*94e0*/  UPRMT UR4, UR37, 0x654, UR4 ;  /* 0x0000065425047896 */ /* 0x000fd20008000004 */
[----:B------:R-:W-:Y:S01]  /*94f0*/  SYNCS.ARRIVE.TRANS64.RED.A1T0 RZ, [UR4], RZ ;  /* 0x000000ffffff79a7 */ /* 0x000fe20008100404 */
[----:B------:R-:W-:Y:S05]  /*9500*/  EXIT ;  /* 0x000000000000794d */ /* 0x000fea0003800000 */
.L_x_19:
[----:B----4-:R4:W1:Y:S02]  /*9510*/  SYNCS.PHASECHK.TRANS64.TRYWAIT P0, [R4+URZ+0x100], R5 ;  /* 0x00010005040075a7 */ /* 0x01086400080011ff */
[----:B-1----:R-:W-:Y:S05]  /*9520*/  @!P0 NANOSLEEP.SYNCS 0x989680 ;  /* 0x009896800000895d */ /* 0x002fea0003900000 */
[----:B------:R-:W1:Y:S02]  /*9530*/  @!P0 SYNCS.PHASECHK.TRANS64 P0, [R4+URZ+0x100], R5 ;  /* 0x00010005040085a7 */ /* 0x000e6400080010ff */
[----:B-1----:R-:W-:Y:S05]  /*9540*/  @!P0 BRA `(.L_x_19) ;  /* 0xfffffffc00f08947 */ /* 0x002fea000383ffff */
[----:B------:R-:W-:Y:S05]  /*9550*/  BRA `(.L_x_123) ;  /* 0xffffff8000207947 */ /* 0x000fea000383ffff */
.L_x_22:
[----:B------:R-:W-:-:S07]  /*9560*/  MOV R4, UR33 ;  /* 0x0000002100047c02 */ /* 0x000fce0008000f00 */
.L_x_124:
[----:B-1----:R1:W2:Y:S02]  /*9570*/  SYNCS.PHASECHK.TRANS64.TRYWAIT P0, [R4+URZ+0x30], R7 ;  /* 0x00003007040075a7 */ /* 0x0022a400080011ff */
[----:B--2---:R-:W-:Y:S05]  /*9580*/  @!P0 NANOSLEEP.SYNCS 0x989680 ;  /* 0x009896800000895d */ /* 0x004fea0003900000 */
[----:B------:R-:W2:Y:S02]  /*9590*/  @!P0 SYNCS.PHASECHK.TRANS64 P0, [R4+URZ+0x30], R7 ;  /* 0x00003007040085a7 */ /* 0x000ea400080010ff */
[----:B--2---:R-:W-:Y:S05]  /*95a0*/  @!P0 BRA `(.L_x_124) ;  /* 0xfffffffc00f08947 */ /* 0x004fea000383ffff */
[----:B------:R-:W-:Y:S05]  /*95b0*/  BRA `(.L_x_21) ;  /* 0xffffff8000807947 */ /* 0x000fea000383ffff */
.L_x_24:
[----:B-1----:R1:W2:Y:S02]  /*95c0*/  SYNCS.PHASECHK.TRANS64.TRYWAIT P0, [R8+URZ+0xb0], R5 ;  /* 0x0000b005080075a7 */ /* 0x0022a400080011ff */
[----:B--2---:R-:W-:Y:S05]  /*95d0*/  @!P0 NANOSLEEP.SYNCS 0x989680 ;  /* 0x009896800000895d */ /* 0x004fea0003900000 */
[----:B------:R-:W2:Y:S02]  /*95e0*/  @!P0 SYNCS.PHASECHK.TRANS64 P0, [R8+URZ+0xb0], R5 ;  /* 0x0000b005080085a7 */ /* 0x000ea400080010ff */
[----:B--2---:R-:W-:Y:S05]  /*95f0*/  @!P0 BRA `(.L_x_24) ;  /* 0xfffffffc00f08947 */ /* 0x004fea000383ffff */
[----:B------:R-:W-:Y:S05]  /*9600*/  BRA `(.L_x_125) ;  /* 0xffffff8400007947 */ /* 0x000fea000383ffff */
.L_x_28:
[----:B------:R-:W-:-:S07]  /*9610*/  MOV R0, UR4 ;  /* 0x0000000400007c02 */ /* 0x000fce0008000f00 */
.L_x_126:
[----:B-1----:R1:W2:Y:S02]  /*9620*/  SYNCS.PHASECHK.TRANS64.TRYWAIT P0, [R0+URZ], R3 ;  /* 0x00000003000075a7 */ /* 0x0022a400080011ff */
[----:B--2---:R-:W-:Y:S05]  /*9630*/  @!P0 NANOSLEEP.SYNCS 0x989680 ;  /* 0x009896800000895d */ /* 0x004fea0003900000 */
[----:B------:R-:W2:Y:S02]  /*9640*/  @!P0 SYNCS.PHASECHK.TRANS64 P0, [R0+URZ], R3 ;  /* 0x00000003000085a7 */ /* 0x000ea400080010ff */
[----:B--2---:R-:W-:Y:S05]  /*9650*/  @!P0 BRA `(.L_x_126) ;  /* 0xfffffffc00f08947 */ /* 0x004fea000383ffff */
[----:B------:R-:W-:Y:S05]  /*9660*/  BRA `(.L_x_127) ;  /* 0xffffff8800747947 */ /* 0x000fea000383ffff */
.L_x_29:
[----:B------:R-:W-:-:S07]  /*9670*/  MOV R0, UR4 ;  /* 0x0000000400007c02 */ /* 0x000fce0008000f00 */
.L_x_128:
[----:B-1----:R1:W2:Y:S02]  /*9680*/  SYNCS.PHASECHK.TRANS64.TRYWAIT P0, [R0+URZ], R3 ;  /* 0x00000003000075a7 */ /* 0x0022a400080011ff */
[----:B--2---:R-:W-:Y:S05]  /*9690*/  @!P0 NANOSLEEP.SYNCS 0x989680 ;  /* 0x009896800000895d */ /* 0x004fea0003900000 */
[----:B------:R-:W2:Y:S02]  /*96a0*/  @!P0 SYNCS.PHASECHK.TRANS64 P0, [R0+URZ], R3 ;  /* 0x00000003000085a7 */ /* 0x000ea400080010ff */
[----:B--2---:R-:W-:Y:S05]  /*96b0*/  @!P0 BRA `(.L_x_128) ;  /* 0xfffffffc00f08947 */ /* 0x004fea000383ffff */
[----:B------:R-:W-:Y:S05]  /*96c0*/  BRA `(.L_x_129) ;  /* 0xffffff8800807947 */ /* 0x000fea000383ffff */
.L_x_30:
[----:B------:R-:W-:-:S07]  /*96d0*/  MOV R0, UR4 ;  /* 0x0000000400007c02 */ /* 0x000fce0008000f00 */
.L_x_130:
[----:B-1----:R1:W2:Y:S02]  /*96e0*/  SYNCS.PHASECHK.TRANS64.TRYWAIT P0, [R0+URZ], R3 ;  /* 0x00000003000075a7 */ /* 0x0022a400080011ff */
[----:B--2---:R-:W-:Y:S05]  /*96f0*/  @!P0 NANOSLEEP.SYNCS 0x989680 ;  /* 0x009896800000895d */ /* 0x004fea0003900000 */
[----:B------:R-:W2:Y:S02]  /*9700*/  @!P0 SYNCS.PHASECHK.TRANS64 P0, [R0+URZ], R3 ;  /* 0x00000003000085a7 */ /* 0x000ea400080010ff */
[----:B--2---:R-:W-:Y:S05]  /*9710*/  @!P0 BRA `(.L_x_130) ;  /* 0xfffffffc00f08947 */ /* 0x004fea000383ffff */
[----:B------:R-:W-:Y:S05]  /*9720*/  BRA `(.L_x_131) ;  /* 0xffffff88008c7947 */ /* 0x000fea000383ffff */
.L_x_31:
[----:B------:R-:W-:-:S07]  /*9730*/  MOV R0, UR4 ;  /* 0x0000000400007c02 */ /* 0x000fce0008000f00 */
.L_x_132:
[----:B-1----:R1:W2:Y:S02]  /*9740*/  SYNCS.PHASECHK.TRANS64.TRYWAIT P0, [R0+URZ], R3 ;  /* 0x00000003000075a7 */ /* 0x0022a400080011ff */
[----:B--2---:R-:W-:Y:S05]  /*9750*/  @!P0 NANOSLEEP.SYNCS 0x989680 ;  /* 0x009896800000895d */ /* 0x004fea0003900000 */
[----:B------:R-:W2:Y:S02]  /*9760*/  @!P0 SYNCS.PHASECHK.TRANS64 P0, [R0+URZ], R3 ;  /* 0x00000003000085a7 */ /* 0x000ea400080010ff */
[----:B--2---:R-:W-:Y:S05]  /*9770*/  @!P0 BRA `(.L_x_132) ;  /* 0xfffffffc00f08947 */ /* 0x004fea000383ffff */
[----:B------:R-:W-:Y:S05]  /*9780*/  BRA `(.L_x_133) ;  /* 0xffffff8800987947 */ /* 0x000fea000383ffff */
.L_x_32:
[----:B------:R-:W-:-:S07]  /*9790*/  MOV R0, UR4 ;  /* 0x0000000400007c02 */ /* 0x000fce0008000f00 */
.L_x_134:
[----:B-1----:R1:W2:Y:S02]  /*97a0*/  SYNCS.PHASECHK.TRANS64.TRYWAIT P0, [R0+URZ], R3 ;  /* 0x00000003000075a7 */ /* 0x0022a400080011ff */
[----:B--2---:R-:W-:Y:S05]  /*97b0*/  @!P0 NANOSLEEP.SYNCS 0x989680 ;  /* 0x009896800000895d */ /* 0x004fea0003900000 */
[----:B------:R-:W2:Y:S02]  /*97c0*/  @!P0 SYNCS.PHASECHK.TRANS64 P0, [R0+URZ], R3 ;  /* 0x00000003000085a7 */ /* 0x000ea400080010ff */
[----:B--2---:R-:W-:Y:S05]  /*97d0*/  @!P0 BRA `(.L_x_134) ;  /* 0xfffffffc00f08947 */ /* 0x004fea000383ffff */
[----:B------:R-:W-:Y:S05]  /*97e0*/  BRA `(.L_x_135) ;  /* 0xffffff8800a47947 */ /* 0x000fea000383ffff */
.L_x_35:
[----:B-1----:R1:W2:Y:S02]  /*97f0*/  SYNCS.PHASECHK.TRANS64.TRYWAIT P0, [R2+URZ+0xf0], R5 ;  /* 0x0000f005020075a7 */ /* 0x0022a400080011ff */
[----:B--2---:R-:W-:Y:S05]  /*9800*/  @!P0 NANOSLEEP.SYNCS 0x989680 ;  /* 0x009896800000895d */ /* 0x004fea0003900000 */
[----:B------:R-:W2:Y:S02]  /*9810*/  @!P0 SYNCS.PHASECHK.TRANS64 P0, [R2+URZ+0xf0], R5 ;  /* 0x0000f005020085a7 */ /* 0x000ea400080010ff */
[----:B--2---:R-:W-:Y:S05]  /*9820*/  @!P0 BRA `(.L_x_35) ;  /* 0xfffffffc00f08947 */ /* 0x004fea000383ffff */
[----:B------:R-:W-:Y:S05]  /*9830*/  BRA `(.L_x_136) ;  /* 0xffffff8c00007947 */ /* 0x000fea000383ffff */
.L_x_36:
[----:B------:R-:W-:-:S07]  /*9840*/  MOV R2, UR5 ;  /* 0x0000000500027c02 */ /* 0x000fce0008000f00 */
.L_x_137:
[----:B-1----:R1:W2:Y:S02]  /*9850*/  SYNCS.PHASECHK.TRANS64.TRYWAIT P0, [R2+URZ+0xc0], R5 ;  /* 0x0000c005020075a7 */ /* 0x0022a400080011ff */
[----:B--2---:R-:W-:Y:S05]  /*9860*/  @!P0 NANOSLEEP.SYNCS 0x989680 ;  /* 0x009896800000895d */ /* 0x004fea0003900000 */
[----:B------:R-:W2:Y:S02]  /*9870*/  @!P0 SYNCS.PHASECHK.TRANS64 P0, [R2+URZ+0xc0], R5 ;  /* 0x0000c005020085a7 */ /* 0x000ea400080010ff */
[----:B--2---:R-:W-:Y:S05]  /*9880*/  @!P0 BRA `(.L_x_137) ;  /* 0xfffffffc00f08947 */ /* 0x004fea000383ffff */
[----:B------:R-:W-:Y:S05]  /*9890*/  BRA `(.L_x_138) ;  /* 0xffffff8c00107947 */ /* 0x000fea000383ffff */
.L_x_37:
[----:B-1----:R1:W2:Y:S02]  /*98a0*/  SYNCS.PHASECHK.TRANS64.TRYWAIT P1, [R2+URZ+0xb0], R5 ;  /* 0x0000b005020075a7 */ /* 0x0022a400080211ff */
[----:B--2---:R-:W-:Y:S05]  /*98b0*/  @!P1 NANOSLEEP.SYNCS 0x989680 ;  /* 0x009896800000995d */ /* 0x004fea0003900000 */
[----:B------:R-:W2:Y:S02]  /*98c0*/  @!P1 SYNCS.PHASECHK.TRANS64 P1, [R2+URZ+0xb0], R5 ;  /* 0x0000b005020095a7 */ /* 0x000ea400080210ff */
[----:B--2---:R-:W-:Y:S05]  /*98d0*/  @!P1 BRA `(.L_x_37) ;  /* 0xfffffffc00f09947 */ /* 0x004fea000383ffff */
[----:B------:R-:W-:Y:S05]  /*98e0*/  BRA `(.L_x_139) ;  /* 0xffffff8c00407947 */ /* 0x000fea000383ffff */
.L_x_40:
[----:B------:R-:W-:-:S07]  /*98f0*/  MOV R0, UR5 ;  /* 0x0000000500007c02 */ /* 0x000fce0008000f00 */
.L_x_140:
[----:B-1----:R1:W2:Y:S02]  /*9900*/  SYNCS.PHASECHK.TRANS64.TRYWAIT P0, [R0+URZ+0xc0], R3 ;  /* 0x0000c003000075a7 */ /* 0x0022a400080011ff */
[----:B--2---:R-:W-:Y:S05]  /*9910*/  @!P0 NANOSLEEP.SYNCS 0x989680 ;  /* 0x009896800000895d */ /* 0x004fea0003900000 */
[----:B------:R-:W2:Y:S02]  /*9920*/  @!P0 SYNCS.PHASECHK.TRANS64 P0, [R0+URZ+0xc0], R3 ;  /* 0x0000c003000085a7 */ /* 0x000ea400080010ff */
[----:B--2---:R-:W-:Y:S05]  /*9930*/  @!P0 BRA `(.L_x_140) ;  /* 0xfffffffc00f08947 */ /* 0x004fea000383ffff */
[----:B------:R-:W-:Y:S05]  /*9940*/  BRA `(.L_x_39) ;  /* 0xffffff8c00947947 */ /* 0x000fea000383ffff */
.L_x_47:
[----:B-1----:R1:W2:Y:S02]  /*9950*/  SYNCS.PHASECHK.TRANS64.TRYWAIT P1, [R0+URZ+0xb0], R5 ;  /* 0x0000b005000075a7 */ /* 0x0022a400080211ff */
[----:B--2---:R-:W-:Y:S05]  /*9960*/  @!P1 NANOSLEEP.SYNCS 0x989680 ;  /* 0x009896800000995d */ /* 0x004fea0003900000 */
[----:B------:R-:W2:Y:S02]  /*9970*/  @!P1 SYNCS.PHASECHK.TRANS64 P1, [R0+URZ+0xb0], R5 ;  /* 0x0000b005000095a7 */ /* 0x000ea400080210ff */
[----:B--2---:R-:W-:Y:S05]  /*9980*/  @!P1 BRA `(.L_x_47) ;  /* 0xfffffffc00f09947 */ /* 0x004fea000383ffff */
[----:B------:R-:W-:Y:S05]  /*9990*/  BRA `(.L_x_141) ;  /* 0xffffff9000f07947 */ /* 0x000fea000383ffff */
.L_x_48:
[----:B------:R-:W-:-:S07]  /*99a0*/  MOV R3, UR6 ;  /* 0x0000000600037c02 */ /* 0x000fce0008000f00 */
.L_x_142:
[----:B-1----:R1:W2:Y:S02]  /*99b0*/  SYNCS.PHASECHK.TRANS64.TRYWAIT P0, [R3+URZ+0xe0], R0 ;  /* 0x0000e000030075a7 */ /* 0x0022a400080011ff */
[----:B--2---:R-:W-:Y:S05]  /*99c0*/  @!P0 NANOSLEEP.SYNCS 0x989680 ;  /* 0x009896800000895d */ /* 0x004fea0003900000 */
[----:B------:R-:W2:Y:S02]  /*99d0*/  @!P0 SYNCS.PHASECHK.TRANS64 P0, [R3+URZ+0xe0], R0 ;  /* 0x0000e000030085a7 */ /* 0x000ea400080010ff */
[----:B--2---:R-:W-:Y:S05]  /*99e0*/  @!P0 BRA `(.L_x_142) ;  /* 0xfffffffc00f08947 */ /* 0x004fea000383ffff */
[----:B------:R-:W-:Y:S05]  /*99f0*/  BRA `(.L_x_143) ;  /* 0xffffff9400287947 */ /* 0x000fea000383ffff */
.L_x_51:
[----:B------:R-:W-:Y:S07]  /*9a00*/  MOV R0, UR5 ;  /* 0x0000000500007c02 */ /* 0x000fee0008000f00 */
.L_x_144:
[----:B-1----:R1:W2:Y:S02]  /*9a10*/  SYNCS.PHASECHK.TRANS64.TRYWAIT P0, [R0+URZ], R3 ;  /* 0x00000003000075a7 */ /* 0x0022a400080011ff */
[----:B--2---:R-:W-:Y:S05]  /*9a20*/  @!P0 NANOSLEEP.SYNCS 0x989680 ;  /* 0x009896800000895d */ /* 0x004fea0003900000 */
[----:B------:R-:W2:Y:S02]  /*9a30*/  @!P0 SYNCS.PHASECHK.TRANS64 P0, [R0+URZ], R3 ;  /* 0x00000003000085a7 */ /* 0x000ea400080010ff */
[----:B--2---:R-:W-:Y:S05]  /*9a40*/  @!P0 BRA `(.L_x_144) ;  /* 0xfffffffc00f08947 */ /* 0x004fea000383ffff */
[----:B------:R-:W-:Y:S05]  /*9a50*/  BRA `(.L_x_50) ;  /* 0xffffff9400447947 */ /* 0x000fea000383ffff */
.L_x_54:
[----:B------:R-:W-:-:S07]  /*9a60*/  MOV R0, UR6 ;  /* 0x0000000600007c02 */ /* 0x000fce0008000f00 */
.L_x_145:
[----:B-1----:R1:W2:Y:S02]  /*9a70*/  SYNCS.PHASECHK.TRANS64.TRYWAIT P0, [R0+URZ], R3 ;  /* 0x00000003000075a7 */ /* 0x0022a400080011ff */
[----:B--2---:R-:W-:Y:S05]  /*9a80*/  @!P0 NANOSLEEP.SYNCS 0x989680 ;  /* 0x009896800000895d */ /* 0x004fea0003900000 */
[----:B------:R-:W2:Y:S02]  /*9a90*/  @!P0 SYNCS.PHASECHK.TRANS64 P0, [R0+URZ], R3 ;  /* 0x00000003000085a7 */ /* 0x000ea400080010ff */
[----:B--2---:R-:W-:Y:S05]  /*9aa0*/  @!P0 BRA `(.L_x_145) ;  /* 0xfffffffc00f08947 */ /* 0x004fea000383ffff */
[----:B------:R-:W-:Y:S05]  /*9ab0*/  BRA `(.L_x_146) ;  /* 0xffffff9800087947 */ /* 0x000fea000383ffff */
.L_x_55:
[----:B------:R-:W-:-:S07]  /*9ac0*/  MOV R0, UR7 ;  /* 0x0000000700007c02 */ /* 0x000fce0008000f00 */
.L_x_147:
[----:B-1----:R1:W2:Y:S02]  /*9ad0*/  SYNCS.PHASECHK.TRANS64.TRYWAIT P0, [R0+URZ], R3 ;  /* 0x00000003000075a7 */ /* 0x0022a400080011ff */
[----:B--2---:R-:W-:Y:S05]  /*9ae0*/  @!P0 NANOSLEEP.SYNCS 0x989680 ;  /* 0x009896800000895d */ /* 0x004fea0003900000 */
[----:B------:R-:W2:Y:S02]  /*9af0*/  @!P0 SYNCS.PHASECHK.TRANS64 P0, [R0+URZ], R3 ;  /* 0x00000003000085a7 */ /* 0x000ea400080010ff */
[----:B--2---:R-:W-:Y:S05]  /*9b00*/  @!P0 BRA `(.L_x_147) ;  /* 0xfffffffc00f08947 */ /* 0x004fea000383ffff */
[----:B------:R-:W-:Y:S05]  /*9b10*/  BRA `(.L_x_148) ;  /* 0xffffff9800147947 */ /* 0x000fea000383ffff */
.L_x_60:
[----:B--2---:R2:W4:Y:S02]  /*9b20*/  SYNCS.PHASECHK.TRANS64.TRYWAIT P0, [R0+URZ+0xb0], R3 ;  /* 0x0000b003000075a7 */ /* 0x00452400080011ff */
[----:B----4-:R-:W-:Y:S05]  /*9b30*/  @!P0 NANOSLEEP.SYNCS 0x989680 ;  /* 0x009896800000895d */ /* 0x010fea0003900000 */
[----:B------:R-:W4:Y:S02]  /*9b40*/  @!P0 SYNCS.PHASECHK.TRANS64 P0, [R0+URZ+0xb0], R3 ;  /* 0x0000b003000085a7 */ /* 0x000f2400080010ff */
[----:B----4-:R-:W-:Y:S05]  /*9b50*/  @!P0 BRA `(.L_x_60) ;  /* 0xfffffffc00f08947 */ /* 0x010fea000383ffff */
[----:B------:R-:W-:Y:S05]  /*9b60*/  BRA `(.L_x_149) ;  /* 0xffffff9c00107947 */ /* 0x000fea000383ffff */
.L_x_63:
[----:B------:R-:W-:Y:S07]  /*9b70*/  MOV R0, UR4 ;  /* 0x0000000400007c02 */ /* 0x000fee0008000f00 */
.L_x_150:
[----:B--2---:R2:W3:Y:S02]  /*9b80*/  SYNCS.PHASECHK.TRANS64.TRYWAIT P0, [R0+URZ+0xa8], R3 ;  /* 0x0000a803000075a7 */ /* 0x0044e400080011ff */
[----:B---3--:R-:W-:Y:S05]  /*9b90*/  @!P0 NANOSLEEP.SYNCS 0x989680 ;  /* 0x009896800000895d */ /* 0x008fea0003900000 */
[----:B------:R-:W3:Y:S02]  /*9ba0*/  @!P0 SYNCS.PHASECHK.TRANS64 P0, [R0+URZ+0xa8], R3 ;  /* 0x0000a803000085a7 */ /* 0x000ee400080010ff */
[----:B---3--:R-:W-:Y:S05]  /*9bb0*/  @!P0 BRA `(.L_x_150) ;  /* 0xfffffffc00f08947 */ /* 0x008fea000383ffff */
[----:B------:R-:W-:Y:S05]  /*9bc0*/  BRA `(.L_x_62) ;  /* 0xffffff9c00f07947 */ /* 0x000fea000383ffff */
.L_x_66:
[----:B------:R-:W-:Y:S07]  /*9bd0*/  MOV R0, UR4 ;  /* 0x0000000400007c02 */ /* 0x000fee0008000f00 */
.L_x_151:
[----:B-1----:R1:W2:Y:S02]  /*9be0*/  SYNCS.PHASECHK.TRANS64.TRYWAIT P0, [R0+URZ+0x80], R11 ;  /* 0x0000800b000075a7 */ /* 0x0022a400080011ff */
[----:B--2---:R-:W-:Y:S05]  /*9bf0*/  @!P0 NANOSLEEP.SYNCS 0x989680 ;  /* 0x009896800000895d */ /* 0x004fea0003900000 */
[----:B------:R-:W2:Y:S02]  /*9c00*/  @!P0 SYNCS.PHASECHK.TRANS64 P0, [R0+URZ+0x80], R11 ;  /* 0x0000800b000085a7 */ /* 0x000ea400080010ff */
[----:B--2---:R-:W-:Y:S05]  /*9c10*/  @!P0 BRA `(.L_x_151) ;  /* 0xfffffffc00f08947 */ /* 0x004fea000383ffff */
[----:B------:R-:W-:Y:S05]  /*9c20*/  BRA `(.L_x_152) ;  /* 0xffffffa000687947 */ /* 0x000fea000383ffff */
.L_x_67:
[----:B------:R-:W-:Y:S07]  /*9c30*/  MOV R0, UR4 ;  /* 0x0000000400007c02 */ /* 0x000fee0008000f00 */
.L_x_153:
[----:B-1----:R1:W2:Y:S02]  /*9c40*/  SYNCS.PHASECHK.TRANS64.TRYWAIT P0, [R0+URZ+0x88], R11 ;  /* 0x0000880b000075a7 */ /* 0x0022a400080011ff */
[----:B--2---:R-:W-:Y:S05]  /*9c50*/  @!P0 NANOSLEEP.SYNCS 0x989680 ;  /* 0x009896800000895d */ /* 0x004fea0003900000 */
[----:B------:R-:W2:Y:S02]  /*9c60*/  @!P0 SYNCS.PHASECHK.TRANS64 P0, [R0+URZ+0x88], R11 ;  /* 0x0000880b000085a7 */ /* 0x000ea400080010ff */
[----:B--2---:R-:W-:Y:S05]  /*9c70*/  @!P0 BRA `(.L_x_153) ;  /* 0xfffffffc00f08947 */ /* 0x004fea000383ffff */
[----:B------:R-:W-:Y:S05]  /*9c80*/  BRA `(.L_x_154) ;  /* 0xffffffa000f87947 */ /* 0x000fea000383ffff */
.L_x_68:
[----:B------:R-:W-:Y:S07]  /*9c90*/  MOV R0, UR4 ;  /* 0x0000000400007c02 */ /* 0x000fee0008000f00 */
.L_x_155:
[----:B-1----:R1:W2:Y:S02]  /*9ca0*/  SYNCS.PHASECHK.TRANS64.TRYWAIT P0, [R0+URZ+0x90], R11 ;  /* 0x0000900b000075a7 */ /* 0x0022a400080011ff */
[----:B--2---:R-:W-:Y:S05]  /*9cb0*/  @!P0 NANOSLEEP.SYNCS 0x989680 ;  /* 0x009896800000895d */ /* 0x004fea0003900000 */
[----:B------:R-:W2:Y:S02]  /*9cc0*/  @!P0 SYNCS.PHASECHK.TRANS64 P0, [R0+URZ+0x90], R11 ;  /* 0x0000900b000085a7 */ /* 0x000ea400080010ff */
[----:B--2---:R-:W-:Y:S05]  /*9cd0*/  @!P0 BRA `(.L_x_155) ;  /* 0xfffffffc00f08947 */ /* 0x004fea000383ffff */
[----:B------:R-:W-:Y:S05]  /*9ce0*/  BRA `(.L_x_156) ;  /* 0xffffffa400907947 */ /* 0x000fea000383ffff */
.L_x_69:
[----:B------:R-:W-:Y:S07]  /*9cf0*/  MOV R0, UR4 ;  /* 0x0000000400007c02 */ /* 0x000fee0008000f00 */
.L_x_157:
[----:B-1----:R1:W2:Y:S02]  /*9d00*/  SYNCS.PHASECHK.TRANS64.TRYWAIT P0, [R0+URZ+0x98], R11 ;  /* 0x0000980b000075a7 */ /* 0x0022a400080011ff */
[----:B--2---:R-:W-:Y:S05]  /*9d10*/  @!P0 NANOSLEEP.SYNCS 0x989680 ;  /* 0x009896800000895d */ /* 0x004fea0003900000 */
[----:B------:R-:W2:Y:S02]  /*9d20*/  @!P0 SYNCS.PHASECHK.TRANS64 P0, [R0+URZ+0x98], R11 ;  /* 0x0000980b000085a7 */ /* 0x000ea400080010ff */
[----:B--2---:R-:W-:Y:S05]  /*9d30*/  @!P0 BRA `(.L_x_157) ;  /* 0xfffffffc00f08947 */ /* 0x004fea000383ffff */
[----:B------:R-:W-:Y:S05]  /*9d40*/  BRA `(.L_x_158) ;  /* 0xffffffa800687947 */ /* 0x000fea000383ffff */
.L_x_71:
[----:B------:R-:W-:-:S07]  /*9d50*/  MOV R0, UR4 ;  /* 0x0000000400007c02 */ /* 0x000fce0008000f00 */
.L_x_159:
[----:B-1----:R1:W2:Y:S02]  /*9d60*/  SYNCS.PHASECHK.TRANS64.TRYWAIT P0, [R0+URZ+0x80], R3 ;  /* 0x00008003000075a7 */ /* 0x0022a400080011ff */
[----:B--2---:R-:W-:Y:S05]  /*9d70*/  @!P0 NANOSLEEP.SYNCS 0x989680 ;  /* 0x009896800000895d */ /* 0x004fea0003900000 */
[----:B------:R-:W2:Y:S02]  /*9d80*/  @!P0 SYNCS.PHASECHK.TRANS64 P0, [R0+URZ+0x80], R3 ;  /* 0x00008003000085a7 */ /* 0x000ea400080010ff */
[----:B--2---:R-:W-:Y:S05]  /*9d90*/  @!P0 BRA `(.L_x_159) ;  /* 0xfffffffc00f08947 */ /* 0x004fea000383ffff */
[----:B------:R-:W-:Y:S05]  /*9da0*/  BRA `(.L_x_160) ;  /* 0xffffffac002c7947 */ /* 0x000fea000383ffff */
.L_x_72:
[----:B-1----:R-:W-:-:S07]  /*9db0*/  MOV R0, UR4 ;  /* 0x0000000400007c02 */ /* 0x002fce0008000f00 */
.L_x_161:
[----:B-1----:R1:W2:Y:S02]  /*9dc0*/  SYNCS.PHASECHK.TRANS64.TRYWAIT P0, [R0+URZ+0x88], R3 ;  /* 0x00008803000075a7 */ /* 0x0022a400080011ff */
[----:B--2---:R-:W-:Y:S05]  /*9dd0*/  @!P0 NANOSLEEP.SYNCS 0x989680 ;  /* 0x009896800000895d */ /* 0x004fea0003900000 */
[----:B------:R-:W2:Y:S02]  /*9de0*/  @!P0 SYNCS.PHASECHK.TRANS64 P0, [R0+URZ+0x88], R3 ;  /* 0x00008803000085a7 */ /* 0x000ea400080010ff */
[----:B--2---:R-:W-:Y:S05]  /*9df0*/  @!P0 BRA `(.L_x_161) ;  /* 0xfffffffc00f08947 */ /* 0x004fea000383ffff */
[----:B------:R-:W-:Y:S05]  /*9e00*/  BRA `(.L_x_162) ;  /* 0xffffffac001c7947 */ /* 0x000fea000383ffff */
.L_x_73:
[----:B-1----:R-:W-:-:S07]  /*9e10*/  MOV R0, UR4 ;  /* 0x0000000400007c02 */ /* 0x002fce0008000f00 */
.L_x_163:
[----:B-1----:R1:W2:Y:S02]  /*9e20*/  SYNCS.PHASECHK.TRANS64.TRYWAIT P0, [R0+URZ+0x90], R3 ;  /* 0x00009003000075a7 */ /* 0x0022a400080011ff */
[----:B--2---:R-:W-:Y:S05]  /*9e30*/  @!P0 NANOSLEEP.SYNCS 0x989680 ;  /* 0x009896800000895d */ /* 0x004fea0003900000 */
[----:B------:R-:W2:Y:S02]  /*9e40*/  @!P0 SYNCS.PHASECHK.TRANS64 P0, [R0+URZ+0x90], R3 ;  /* 0x00009003000085a7 */ /* 0x000ea400080010ff */
[----:B--2---:R-:W-:Y:S05]  /*9e50*/  @!P0 BRA `(.L_x_163) ;  /* 0xfffffffc00f08947 */ /* 0x004fea000383ffff */
[----:B------:R-:W-:Y:S05]  /*9e60*/  BRA `(.L_x_164) ;  /* 0xffffffac000c7947 */ /* 0x000fea000383ffff */
.L_x_75:
[----:B--2---:R2:W4:Y:S02]  /*9e70*/  SYNCS.PHASECHK.TRANS64.TRYWAIT P0, [R0+URZ+0xb0], R3 ;  /* 0x0000b003000075a7 */ /* 0x00452400080011ff */
[----:B----4-:R-:W-:Y:S05]  /*9e80*/  @!P0 NANOSLEEP.SYNCS 0x989680 ;  /* 0x009896800000895d */ /* 0x010fea0003900000 */
[----:B------:R-:W4:Y:S02]  /*9e90*/  @!P0 SYNCS.PHASECHK.TRANS64 P0, [R0+URZ+0xb0], R3 ;  /* 0x0000b003000085a7 */ /* 0x000f2400080010ff */
[----:B----4-:R-:W-:Y:S05]  /*9ea0*/  @!P0 BRA `(.L_x_75) ;  /* 0xfffffffc00f08947 */ /* 0x010fea000383ffff */
[----:B------:R-:W-:Y:S05]  /*9eb0*/  BRA `(.L_x_165) ;  /* 0xffffffac00d47947 */ /* 0x000fea000383ffff */
.L_x_86:
[----:B-1----:R-:W-:Y:S04]  /*9ec0*/  MOV R0, UR48 ;  /* 0x0000003000007c02 */ /* 0x002fe80008000f00 */
[----:B------:R1:W3:Y:S03]  /*9ed0*/  SYNCS.PHASECHK.TRANS64.TRYWAIT P1, [R0+URZ+0x60], R5 ;  /* 0x00006005000075a7 */ /* 0x0002e600080211ff */
[----:B---3--:R-:W-:Y:S05]  /*9ee0*/  @!P1 NANOSLEEP.SYNCS 0x989680 ;  /* 0x009896800000995d */ /* 0x008fea0003900000 */
[----:B------:R-:W3:Y:S02]  /*9ef0*/  @!P1 SYNCS.PHASECHK.TRANS64 P1, [R0+URZ+0x60], R5 ;  /* 0x00006005000095a7 */ /* 0x000ee400080210ff */
[----:B---3--:R-:W-:Y:S05]  /*9f00*/  @!P1 BRA `(.L_x_86) ;  /* 0xfffffffc00ec9947 */ /* 0x008fea000383ffff */
[----:B------:R-:W-:Y:S05]  /*9f10*/  BRA `(.L_x_85) ;  /* 0xffffffbc00247947 */ /* 0x000fea000383ffff */
.L_x_88:
[----:B-1----:R1:W4:Y:S02]  /*9f20*/  SYNCS.PHASECHK.TRANS64.TRYWAIT P0, [R110+URZ+0xd0], R3 ;  /* 0x0000d0036e0075a7 */ /* 0x00232400080011ff */
[----:B----4-:R-:W-:Y:S05]  /*9f30*/  @!P0 NANOSLEEP.SYNCS 0x989680 ;  /* 0x009896800000895d */ /* 0x010fea0003900000 */
[----:B------:R-:W4:Y:S02]  /*9f40*/  @!P0 SYNCS.PHASECHK.TRANS64 P0, [R110+URZ+0xd0], R3 ;  /* 0x0000d0036e0085a7 */ /* 0x000f2400080010ff */
[----:B----4-:R-:W-:Y:S05]  /*9f50*/  @!P0 BRA `(.L_x_88) ;  /* 0xfffffffc00f08947 */ /* 0x010fea000383ffff */
[----:B------:R-:W-:Y:S05]  /*9f60*/  BRA `(.L_x_87) ;  /* 0xffffffbc00bc7947 */ /* 0x000fea000383ffff */
.L_x_97:
[----:B-1----:R1:W2:Y:S02]  /*9f70*/  SYNCS.PHASECHK.TRANS64.TRYWAIT P0, [R3+URZ+0x60], R0 ;  /* 0x00006000030075a7 */ /* 0x0022a400080011ff */
[----:B--2---:R-:W-:Y:S05]  /*9f80*/  @!P0 NANOSLEEP.SYNCS 0x989680 ;  /* 0x009896800000895d */ /* 0x004fea0003900000 */
[----:B------:R-:W2:Y:S02]  /*9f90*/  @!P0 SYNCS.PHASECHK.TRANS64 P0, [R3+URZ+0x60], R0 ;  /* 0x00006000030085a7 */ /* 0x000ea400080010ff */
[----:B--2---:R-:W-:Y:S05]  /*9fa0*/  @!P0 BRA `(.L_x_97) ;  /* 0xfffffffc00f08947 */ /* 0x004fea000383ffff */
[----:B------:R-:W-:Y:S05]  /*9fb0*/  BRA `(.L_x_96) ;  /* 0xffffffc800787947 */ /* 0x000fea000383ffff */
.L_x_105:
[----:B-1----:R1:W2:Y:S02]  /*9fc0*/  SYNCS.PHASECHK.TRANS64.TRYWAIT P0, [R3+URZ+0x60], R6 ;  /* 0x00006006030075a7 */ /* 0x0022a400080011ff */
[----:B--2---:R-:W-:Y:S05]  /*9fd0*/  @!P0 NANOSLEEP.SYNCS 0x989680 ;  /* 0x009896800000895d */ /* 0x004fea0003900000 */
[----:B------:R-:W2:Y:S02]  /*9fe0*/  @!P0 SYNCS.PHASECHK.TRANS64 P0, [R3+URZ+0x60], R6 ;  /* 0x00006006030085a7 */ /* 0x000ea400080010ff */
[----:B--2---:R-:W-:Y:S05]  /*9ff0*/  @!P0 BRA `(.L_x_105) ;  /* 0xfffffffc00f08947 */ /* 0x004fea000383ffff */
[----:B------:R-:W-:Y:S05]  /*a000*/  BRA `(.L_x_104) ;  /* 0xffffffd400d87947 */ /* 0x000fea000383ffff */
.L_x_113:
[----:B-1----:R1:W2:Y:S02]  /*a010*/  SYNCS.PHASECHK.TRANS64.TRYWAIT P0, [R114+URZ+0x60], R3 ;  /* 0x00006003720075a7 */ /* 0x0022a400080011ff */
[----:B--2---:R-:W-:Y:S05]  /*a020*/  @!P0 NANOSLEEP.SYNCS 0x989680 ;  /* 0x009896800000895d */ /* 0x004fea0003900000 */
[----:B------:R-:W2:Y:S02]  /*a030*/  @!P0 SYNCS.PHASECHK.TRANS64 P0, [R114+URZ+0x60], R3 ;  /* 0x00006003720085a7 */ /* 0x000ea400080010ff */
[----:B--2---:R-:W-:Y:S05]  /*a040*/  @!P0 BRA `(.L_x_113) ;  /* 0xfffffffc00f08947 */ /* 0x004fea000383ffff */
[----:B------:R-:W-:Y:S05]  /*a050*/  BRA `(.L_x_112) ;  /* 0xffffffe400387947 */ /* 0x000fea000383ffff */
        .weak           $__internal_0_$__cuda_sm10x_tcgen05_guardrail_trap_col_being_dealloced_not_returned_by_alloc
        .type           $__internal_0_$__cuda_sm10x_tcgen05_guardrail_trap_col_being_dealloced_not_returned_by_alloc,@function
        .size           $__internal_0_$__cuda_sm10x_tcgen05_guardrail_trap_col_being_dealloced_not_returned_by_alloc,($__internal_1_$__cuda_sm10x_tcgen05_guardrail_trap_phase_invalid_during_alloc - $__internal_0_$__cuda_sm10x_tcgen05_guardrail_trap_col_being_dealloced_not_returned_by_alloc)
$__internal_0_$__cuda_sm10x_tcgen05_guardrail_trap_col_being_dealloced_not_returned_by_alloc:
[----:B------:R-:W-:Y:S05]  /*a060*/  BPT.TRAP 0x1 ;  /* 0x000000040000795c */ /* 0x000fea0000300000 */
[----:B------:R-:W-:-:S04]  /*a070*/  HFMA2 R3, -RZ, RZ, 0, 0 ;  /* 0x00000000ff037431 */ /* 0x000fc800000001ff */
[----:B------:R-:W-:Y:S05]  /*a080*/  RET.REL.NODEC R2 `(_ZN7cutlass13device_kernelINS_4gemm6kernel13GemmUniversalIN4cute5tupleIJiiiiEEENS1_10collective13CollectiveMmaINS1_41MainloopSm100TmaUmmaWarpSpecializedSparseILi6ELi2ELi2ENS5_IJNS4_1CILi1EEESB_SB_EEEEENS5_IJNSA_ILi128EEESE_SE_EEENS_12float_e4m3_tENS5_IJNS4_6LayoutINS5_IJiNS5_IJNSA_ILi2EEEiEEEiEEENS5_IJlNS5_IJSB_SI_EEElEEEEENSH_INS5_IJNS5_IJSE_iEEESO_iEEENS5_IJNS5_IJSE_NSA_ILi16384EEEEEENS5_IJSB_lEEElEEEEEEEESG_NS5_IJlSB_lEEENS4_8TiledMMAINS4_8MMA_AtomIJNS4_26SM100_MMA_F8F6F4_SS_SPARSEISG_SG_fLi128ELi128ELNS4_4UMMA5MajorE0ELS11_0ELNS10_7ScaleInE0ELS12_0EEEEEENSH_ISC_NS5_IJNSA_ILi0EEES15_S15_EEEEENS5_IJNS4_10UnderscoreES18_S18_EEEEENS4_13SM90_TMA_LOADENS4_14ComposedLayoutINS4_7SwizzleILi2ELi4ELi3EEENS4_25smem_sparse_ptr_flag_bitsILi2ELi8EEENSH_INS5_IJNS5_IJSB_NSA_ILi8EEEEEENS5_IJSI_NSA_ILi64EEEEEEEEENS5_IJNS5_IJS15_SE_EEESL_EEEEEEEvNS4_8identityES1B_NS1C_INS1D_ILi3ELi4ELi3EEENS4_18smem_ptr_flag_bitsILi8EEENSH_INS5_IJS1H_SE_EEENS5_IJSE_SB_EEEEEEEvS1Q_EENS_8epilogue10collective18CollectiveEpilogueINS1Z_23Sm100TmaWarpSpecializedILi4ELi2ELi32ELb1ELb0EEEJSF_NS5_IJNSH_ISE_SB_EENSH_INSA_ILi32EEESB_EEEEEfNS5_IJSB_llEEEfS28_NS1Z_6fusion15FusionCallbacksIS23_NS29_17LinearCombinationIffffLNS_15FloatRoundStyleE2EEESF_S27_JEEENS4_5SM1004TMEM4LOAD26SM100_TMEM_LOAD_32dp32b32xES1B_NS1C_INS1D_ILi2ELi5ELi2EEENS1S_ILi32EEENSH_INS5_IJS25_NSA_ILi4EEEEEENS5_IJSB_S25_EEEEEEENS4_39AutoVectorizingCopyWithAssumedAlignmentILi128EEENS4_14SM90_TMA_STOREES2P_S2R_S2R_EEEvvEEEEvNT_6ParamsE) ;  /* 0xffffff5c02dc7950 */ /* 0x000fea0003c3ffff */
        .weak           $__internal_1_$__cuda_sm10x_tcgen05_guardrail_trap_phase_invalid_during_alloc
        .type           $__internal_1_$__cuda_sm10x_tcgen05_guardrail_trap_phase_invalid_during_alloc,@function
        .size           $__internal_1_$__cuda_sm10x_tcgen05_guardrail_trap_phase_invalid_during_alloc,($__internal_2_$__cuda_sm10x_tcgen05_guardrail_trap_unallocated_columns_being_dealloced - $__internal_1_$__cuda_sm10x_tcgen05_guardrail_trap_phase_invalid_during_alloc)
$__internal_1_$__cuda_sm10x_tcgen05_guardrail_trap_phase_invalid_during_alloc:
[----:B------:R-:W-:Y:S05]  /*a090*/  BPT.TRAP 0x1 ;  /* 0x000000040000795c */ /* 0x000fea0000300000 */
[----:B------:R-:W-:-:S04]  /*a0a0*/  MOV R3, 0x0 ;  /* 0x0000000000037802 */ /* 0x000fc80000000f00 */
[----:B------:R-:W-:Y:S05]  /*a0b0*/  RET.REL.NODEC R2 `(_ZN7cutlass13device_kernelINS_4gemm6kernel13GemmUniversalIN4cute5tupleIJiiiiEEENS1_10collective13CollectiveMmaINS1_41MainloopSm100TmaUmmaWarpSpecializedSparseILi6ELi2ELi2ENS5_IJNS4_1CILi1EEESB_SB_EEEEENS5_IJNSA_ILi128EEESE_SE_EEENS_12float_e4m3_tENS5_IJNS4_6LayoutINS5_IJiNS5_IJNSA_ILi2EEEiEEEiEEENS5_IJlNS5_IJSB_SI_EEElEEEEENSH_INS5_IJNS5_IJSE_iEEESO_iEEENS5_IJNS5_IJSE_NSA_ILi16384EEEEEENS5_IJSB_lEEElEEEEEEEESG_NS5_IJlSB_lEEENS4_8TiledMMAINS4_8MMA_AtomIJNS4_26SM100_MMA_F8F6F4_SS_SPARSEISG_SG_fLi128ELi128ELNS4_4UMMA5MajorE0ELS11_0ELNS10_7ScaleInE0ELS12_0EEEEEENSH_ISC_NS5_IJNSA_ILi0EEES15_S15_EEEEENS5_IJNS4_10UnderscoreES18_S18_EEEEENS4_13SM90_TMA_LOADENS4_14ComposedLayoutINS4_7SwizzleILi2ELi4ELi3EEENS4_25smem_sparse_ptr_flag_bitsILi2ELi8EEENSH_INS5_IJNS5_IJSB_NSA_ILi8EEEEEENS5_IJSI_NSA_ILi64EEEEEEEEENS5_IJNS5_IJS15_SE_EEESL_EEEEEEEvNS4_8identityES1B_NS1C_INS1D_ILi3ELi4ELi3EEENS4_18smem_ptr_flag_bitsILi8EEENSH_INS5_IJS1H_SE_EEENS5_IJSE_SB_EEEEEEEvS1Q_EENS_8epilogue10collective18CollectiveEpilogueINS1Z_23Sm100TmaWarpSpecializedILi4ELi2ELi32ELb1ELb0EEEJSF_NS5_IJNSH_ISE_SB_EENSH_INSA_ILi32EEESB_EEEEEfNS5_IJSB_llEEEfS28_NS1Z_6fusion15FusionCallbacksIS23_NS29_17LinearCombinationIffffLNS_15FloatRoundStyleE2EEESF_S27_JEEENS4_5SM1004TMEM4LOAD26SM100_TMEM_LOAD_32dp32b32xES1B_NS1C_INS1D_ILi2ELi5ELi2EEENS1S_ILi32EEENSH_INS5_IJS25_NSA_ILi4EEEEEENS5_IJSB_S25_EEEEEEENS4_39AutoVectorizingCopyWithAssumedAlignmentILi128EEENS4_14SM90_TMA_STOREES2P_S2R_S2R_EEEvvEEEEvNT_6ParamsE) ;  /* 0xffffff5c02d07950 */ /* 0x000fea0003c3ffff */
        .weak           $__internal_2_$__cuda_sm10x_tcgen05_guardrail_trap_unallocated_columns_being_dealloced
        .type           $__internal_2_$__cuda_sm10x_tcgen05_guardrail_trap_unallocated_columns_being_dealloced,@function
        .size           $__internal_2_$__cuda_sm10x_tcgen05_guardrail_trap_unallocated_columns_being_dealloced,(.L_x_167 - $__internal_2_$__cuda_sm10x_tcgen05_guardrail_trap_unallocated_columns_being_dealloced)
$__internal_2_$__cuda_sm10x_tcgen05_guardrail_trap_unallocated_columns_being_dealloced:
[----:B------:R-:W-:Y:S05]  /*a0c0*/  BPT.TRAP 0x1 ;  /* 0x000000040000795c */ /* 0x000fea0000300000 */
[----:B------:R-:W-:-:S04]  /*a0d0*/  HFMA2 R3, -RZ, RZ, 0, 0 ;  /* 0x00000000ff037431 */ /* 0x000fc800000001ff */
[----:B------:R-:W-:Y:S05]  /*a0e0*/  RET.REL.NODEC R2 `(_ZN7cutlass13device_kernelINS_4gemm6kernel13GemmUniversalIN4cute5tupleIJiiiiEEENS1_10collective13CollectiveMmaINS1_41MainloopSm100TmaUmmaWarpSpecializedSparseILi6ELi2ELi2ENS5_IJNS4_1CILi1EEESB_SB_EEEEENS5_IJNSA_ILi128EEESE_SE_EEENS_12float_e4m3_tENS5_IJNS4_6LayoutINS5_IJiNS5_IJNSA_ILi2EEEiEEEiEEENS5_IJlNS5_IJSB_SI_EEElEEEEENSH_INS5_IJNS5_IJSE_iEEESO_iEEENS5_IJNS5_IJSE_NSA_ILi16384EEEEEENS5_IJSB_lEEElEEEEEEEESG_NS5_IJlSB_lEEENS4_8TiledMMAINS4_8MMA_AtomIJNS4_26SM100_MMA_F8F6F4_SS_SPARSEISG_SG_fLi128ELi128ELNS4_4UMMA5MajorE0ELS11_0ELNS10_7ScaleInE0ELS12_0EEEEEENSH_ISC_NS5_IJNSA_ILi0EEES15_S15_EEEEENS5_IJNS4_10UnderscoreES18_S18_EEEEENS4_13SM90_TMA_LOADENS4_14ComposedLayoutINS4_7SwizzleILi2ELi4ELi3EEENS4_25smem_sparse_ptr_flag_bitsILi2ELi8EEENSH_INS5_IJNS5_IJSB_NSA_ILi8EEEEEENS5_IJSI_NSA_ILi64EEEEEEEEENS5_IJNS5_IJS15_SE_EEESL_EEEEEEEvNS4_8identityES1B_NS1C_INS1D_ILi3ELi4ELi3EEENS4_18smem_ptr_flag_bitsILi8EEENSH_INS5_IJS1H_SE_EEENS5_IJSE_SB_EEEEEEEvS1Q_EENS_8epilogue10collective18CollectiveEpilogueINS1Z_23Sm100TmaWarpSpecializedILi4ELi2ELi32ELb1ELb0EEEJSF_NS5_IJNSH_ISE_SB_EENSH_INSA_ILi32EEESB_EEEEEfNS5_IJSB_llEEEfS28_NS1Z_6fusion15FusionCallbacksIS23_NS29_17LinearCombinationIffffLNS_15FloatRoundStyleE2EEESF_S27_JEEENS4_5SM1004TMEM4LOAD26SM100_TMEM_LOAD_32dp32b32xES1B_NS1C_INS1D_ILi2ELi5ELi2EEENS1S_ILi32EEENSH_INS5_IJS25_NSA_ILi4EEEEEENS5_IJSB_S25_EEEEEEENS4_39AutoVectorizingCopyWithAssumedAlignmentILi128EEENS4_14SM90_TMA_STOREES2P_S2R_S2R_EEEvvEEEEvNT_6ParamsE) ;  /* 0xffffff5c02c47950 */ /* 0x000fea0003c3ffff */
.L_x_166:
[----:B------:R-:W-:-:S00]  /*a0f0*/  BRA `(.L_x_166) ;  /* 0xfffffffc00fc7947 */ /* 0x000fc0000383ffff */
[----:B------:R-:W-:-:S00]  /*a100*/  NOP ;  /* 0x0000000000007918 */ /* 0x000fc00000000000 */
[----:B------:R-:W-:-:S00]  /*a110*/  NOP ;  /* 0x0000000000007918 */ /* 0x000fc00000000000 */
[----:B------:R-:W-:-:S00]  /*a120*/  NOP ;  /* 0x0000000000007918 */ /* 0x000fc00000000000 */
[----:B------:R-:W-:-:S00]  /*a130*/  NOP ;  /* 0x0000000000007918 */ /* 0x000fc00000000000 */
[----:B------:R-:W-:-:S00]  /*a140*/  NOP ;  /* 0x0000000000007918 */ /* 0x000fc00000000000 */
[----:B------:R-:W-:-:S00]  /*a150*/  NOP ;  /* 0x0000000000007918 */ /* 0x000fc00000000000 */
[----:B------:R-:W-:-:S00]  /*a160*/  NOP ;  /* 0x0000000000007918 */ /* 0x000fc00000000000 */
[----:B------:R-:W-:-:S00]  /*a170*/  NOP ;  /* 0x0000000000007918 */ /* 0x000fc00000000000 */
.L_x_167:


//--------------------- .nv.global.init           --------------------------
	.section	.nv.global.init,"aw",@progbits
.nv.global.init:
	.type		$str$27,@object
	.size		$str$27,($str$28 - $str$27)
$str$27:
        /*0000*/ 	.byte	0x28, 0x61, 0x64, 0x64, 0x72, 0x65, 0x73, 0x73, 0x20, 0x26, 0x20, 0x6d, 0x61, 0x73, 0x6b, 0x29
        /*0010*/ 	.byte	0x20, 0x3d, 0x3d, 0x20, 0x30, 0x00
	.type		$str$28,@object
	.size		$str$28,($str$26 - $str$28)
$str$28:
        /*0016*/ 	.byte	0x2f, 0x74, 0x6d, 0x70, 0x2f, 0x63, 0x75, 0x74, 0x6c, 0x61, 0x73, 0x73, 0x5f, 0x73, 0x77, 0x65
        /*0026*/ 	.byte	0x65, 0x70, 0x5f, 0x73, 0x72, 0x63, 0x2f, 0x69, 0x6e, 0x63, 0x6c, 0x75, 0x64, 0x65, 0x2f, 0x63
        /*0036*/ 	.byte	0x75, 0x74, 0x65, 0x2f, 0x70, 0x6f, 0x69, 0x6e, 0x74, 0x65, 0x72, 0x5f, 0x66, 0x6c, 0x61, 0x67
        /*0046*/ 	.byte	0x67, 0x65, 0x64, 0x2e, 0x68, 0x70, 0x70, 0x00
	.type		$str$26,@object
	.size		$str$26,($str$25 - $str$26)
$str$26:
        /*004e*/ 	.byte	0x2f, 0x74, 0x6d, 0x70, 0x2f, 0x63, 0x75, 0x74, 0x6c, 0x61, 0x73, 0x73, 0x5f, 0x73, 0x77, 0x65
        /*005e*/ 	.byte	0x65, 0x70, 0x5f, 0x73, 0x72, 0x63, 0x2f, 0x69, 0x6e, 0x63, 0x6c, 0x75, 0x64, 0x65, 0x2f, 0x63
        /*006e*/ 	.byte	0x75, 0x74, 0x65, 0x2f, 0x61, 0x74, 0x6f, 0x6d, 0x2f, 0x63, 0x6f, 0x70, 0x79, 0x5f, 0x74, 0x72
        /*007e*/ 	.byte	0x61, 0x69, 0x74, 0x73, 0x5f, 0x73, 0x6d, 0x31, 0x30, 0x30, 0x2e, 0x68, 0x70, 0x70, 0x00
	.type		$str$25,@object
	.size		$str$25,(__unnamed_1 - $str$25)
$str$25:
        /*008d*/ 	.byte	0x28, 0x28, 0x75, 0x69, 0x6e, 0x74, 0x33, 0x32, 0x5f, 0x74, 0x28, 0x74, 0x68, 0x72, 0x65, 0x61
        /*009d*/ 	.byte	0x64, 0x49, 0x64, 0x78, 0x2e, 0x78, 0x29, 0x20, 0x2f, 0x20, 0x33, 0x32, 0x29, 0x20, 0x25, 0x20
        /*00ad*/ 	.byte	0x34, 0x29, 0x20, 0x3d, 0x3d, 0x20, 0x28, 0x28, 0x28, 0x74, 0x6d, 0x65, 0x6d, 0x5f, 0x61, 0x64
        /*00bd*/ 	.byte	0x64, 0x72, 0x20, 0x3e, 0x3e, 0x20, 0x31, 0x36, 0x29, 0x20, 0x2f, 0x20, 0x33, 0x32, 0x29, 0x20
        /*00cd*/ 	.byte	0x25, 0x20, 0x34, 0x29, 0x00
	.type		__unnamed_1,@object
	.size		__unnamed_1,(__unnamed_2 - __unnamed_1)
__unnamed_1:
        /*00d2*/ 	.byte	0x61, 0x75, 0x74, 0x6f, 0x20, 0x63, 0x75, 0x74, 0x65, 0x3a, 0x3a, 0x61, 0x73, 0x5f, 0x70, 0x6f
        /* <DEDUP_REMOVED lines=23> */
        /*0252*/ 	.byte	0x3a, 0x3a, 0x43, 0x3c, 0x34, 0x30, 0x39, 0x36, 0x3e, 0x3e, 0x3e, 0x3e, 0x5d, 0x00
	.type		__unnamed_2,@object
	.size		__unnamed_2,(.L_2 - __unnamed_2)
__unnamed_2:
        /* <DEDUP_REMOVED lines=42> */
        /*0500*/ 	.byte	0x3e, 0x5d, 0x00
.L_2:


//--------------------- .nv.shared._ZN7cutlass13device_kernelINS_4gemm6kernel13GemmUniversalIN4cute5tupleIJiiiiEEENS1_10collective13CollectiveMmaINS1_41MainloopSm100TmaUmmaWarpSpecializedSparseILi6ELi2ELi2ENS5_IJNS4_1CILi1EEESB_SB_EEEEENS5_IJNSA_ILi128EEESE_SE_EEENS_12float_e4m3_tENS5_IJNS4_6LayoutINS5_IJiNS5_IJNSA_ILi2EEEiEEEiEEENS5_IJlNS5_IJSB_SI_EEElEEEEENSH_INS5_IJNS5_IJSE_iEEESO_iEEENS5_IJNS5_IJSE_NSA_ILi16384EEEEEENS5_IJSB_lEEElEEEEEEEESG_NS5_IJlSB_lEEENS4_8TiledMMAINS4_8MMA_AtomIJNS4_26SM100_MMA_F8F6F4_SS_SPARSEISG_SG_fLi128ELi128ELNS4_4UMMA5MajorE0ELS11_0ELNS10_7ScaleInE0ELS12_0EEEEEENSH_ISC_NS5_IJNSA_ILi0EEES15_S15_EEEEENS5_IJNS4_10UnderscoreES18_S18_EEEEENS4_13SM90_TMA_LOADENS4_14ComposedLayoutINS4_7SwizzleILi2ELi4ELi3EEENS4_25smem_sparse_ptr_flag_bitsILi2ELi8EEENSH_INS5_IJNS5_IJSB_NSA_ILi8EEEEEENS5_IJSI_NSA_ILi64EEEEEEEEENS5_IJNS5_IJS15_SE_EEESL_EEEEEEEvNS4_8identityES1B_NS1C_INS1D_ILi3ELi4ELi3EEENS4_18smem_ptr_flag_bitsILi8EEENSH_INS5_IJS1H_SE_EEENS5_IJSE_SB_EEEEEEEvS1Q_EENS_8epilogue10collective18CollectiveEpilogueINS1Z_23Sm100TmaWarpSpecializedILi4ELi2ELi32ELb1ELb0EEEJSF_NS5_IJNSH_ISE_SB_EENSH_INSA_ILi32EEESB_EEEEEfNS5_IJSB_llEEEfS28_NS1Z_6fusion15FusionCallbacksIS23_NS29_17LinearCombinationIffffLNS_15FloatRoundStyleE2EEESF_S27_JEEENS4_5SM1004TMEM4LOAD26SM100_TMEM_LOAD_32dp32b32xES1B_NS1C_INS1D_ILi2ELi5ELi2EEENS1S_ILi32EEENSH_INS5_IJS25_NSA_ILi4EEEEEENS5_IJSB_S25_EEEEEEENS4_39AutoVectorizingCopyWithAssumedAlignmentILi128EEENS4_14SM90_TMA_STOREES2P_S2R_S2R_EEEvvEEEEvNT_6ParamsE --------------------------
	.section	.nv.shared._ZN7cutlass13device_kernelINS_4gemm6kernel13GemmUniversalIN4cute5tupleIJiiiiEEENS1_10collective13CollectiveMmaINS1_41MainloopSm100TmaUmmaWarpSpecializedSparseILi6ELi2ELi2ENS5_IJNS4_1CILi1EEESB_SB_EEEEENS5_IJNSA_ILi128EEESE_SE_EEENS_12float_e4m3_tENS5_IJNS4_6LayoutINS5_IJiNS5_IJNSA_ILi2EEEiEEEiEEENS5_IJlNS5_IJSB_SI_EEElEEEEENSH_INS5_IJNS5_IJSE_iEEESO_iEEENS5_IJNS5_IJSE_NSA_ILi16384EEEEEENS5_IJSB_lEEElEEEEEEEESG_NS5_IJlSB_lEEENS4_8TiledMMAINS4_8MMA_AtomIJNS4_26SM100_MMA_F8F6F4_SS_SPARSEISG_SG_fLi128ELi128ELNS4_4UMMA5MajorE0ELS11_0ELNS10_7ScaleInE0ELS12_0EEEEEENSH_ISC_NS5_IJNSA_ILi0EEES15_S15_EEEEENS5_IJNS4_10UnderscoreES18_S18_EEEEENS4_13SM90_TMA_LOADENS4_14ComposedLayoutINS4_7SwizzleILi2ELi4ELi3EEENS4_25smem_sparse_ptr_flag_bitsILi2ELi8EEENSH_INS5_IJNS5_IJSB_NSA_ILi8EEEEEENS5_IJSI_NSA_ILi64EEEEEEEEENS5_IJNS5_IJS15_SE_EEESL_EEEEEEEvNS4_8identityES1B_NS1C_INS1D_ILi3ELi4ELi3EEENS4_18smem_ptr_flag_bitsILi8EEENSH_INS5_IJS1H_SE_EEENS5_IJSE_SB_EEEEEEEvS1Q_EENS_8epilogue10collective18CollectiveEpilogueINS1Z_23Sm100TmaWarpSpecializedILi4ELi2ELi32ELb1ELb0EEEJSF_NS5_IJNSH_ISE_SB_EENSH_INSA_ILi32EEESB_EEEEEfNS5_IJSB_llEEEfS28_NS1Z_6fusion15FusionCallbacksIS23_NS29_17LinearCombinationIffffLNS_15FloatRoundStyleE2EEESF_S27_JEEENS4_5SM1004TMEM4LOAD26SM100_TMEM_LOAD_32dp32b32xES1B_NS1C_INS1D_ILi2ELi5ELi2EEENS1S_ILi32EEENSH_INS5_IJS25_NSA_ILi4EEEEEENS5_IJSB_S25_EEEEEEENS4_39AutoVectorizingCopyWithAssumedAlignmentILi128EEENS4_14SM90_TMA_STOREES2P_S2R_S2R_EEEvvEEEEvNT_6ParamsE,"aw",@nobits
	.sectionflags	@""
	.align	16
	.zero		1024


//--------------------- .nv.shared.reserved.0     --------------------------
	.section	.nv.shared.reserved.0,"aw",@nobits
	.weak		__nv_reservedSMEM_offset_0_alias
	.size		__nv_reservedSMEM_offset_0_alias, 0, 64
	.other		__nv_reservedSMEM_offset_0_alias,@"STO_CUDA_RESERVED_SHARED STV_DEFAULT"
__nv_reservedSMEM_offset_0_alias:
	.zero		0
.nv.shared.reserved.0:
	.zero		64
	.weak		__nv_reservedSMEM_tcgen05_partition
	.type		__nv_reservedSMEM_tcgen05_partition,@object
	.size		__nv_reservedSMEM_tcgen05_partition,(.L_0 - __nv_reservedSMEM_tcgen05_partition)
__nv_reservedSMEM_tcgen05_partition:
	.zero		32
.L_0:


//--------------------- .nv.global                --------------------------
	.section	.nv.global,"aw",@nobits
.nv.global:
	.type		_ZN39_INTERNAL_21ccc5d2_4_k_cu_a997e86f_28574cute1_E,@object
	.size		_ZN39_INTERNAL_21ccc5d2_4_k_cu_a997e86f_28574cute1_E,(_ZN39_INTERNAL_21ccc5d2_4_k_cu_a997e86f_28574cuda3std3__45__cpo6cbeginE - _ZN39_INTERNAL_21ccc5d2_4_k_cu_a997e86f_28574cute1_E)
_ZN39_INTERNAL_21ccc5d2_4_k_cu_a997e86f_28574cute1_E:
	.zero		1
	.type		_ZN39_INTERNAL_21ccc5d2_4_k_cu_a997e86f_28574cuda3std3__45__cpo6cbeginE,@object
	.size		_ZN39_INTERNAL_21ccc5d2_4_k_cu_a997e86f_28574cuda3std3__45__cpo6cbeginE,(_ZN39_INTERNAL_21ccc5d2_4_k_cu_a997e86f_28574cuda3std3__48in_placeE - _ZN39_INTERNAL_21ccc5d2_4_k_cu_a997e86f_28574cuda3std3__45__cpo6cbeginE)
_ZN39_INTERNAL_21ccc5d2_4_k_cu_a997e86f_28574cuda3std3__45__cpo6cbeginE:
	.zero		1
	.type		_ZN39_INTERNAL_21ccc5d2_4_k_cu_a997e86f_28574cuda3std3__48in_placeE,@object
	.size		_ZN39_INTERNAL_21ccc5d2_4_k_cu_a997e86f_28574cuda3std3__48in_placeE,(_ZN39_INTERNAL_21ccc5d2_4_k_cu_a997e86f_28574cuda3std6ranges3__45__cpo9iter_moveE - _ZN39_INTERNAL_21ccc5d2_4_k_cu_a997e86f_28574cuda3std3__48in_placeE)
_ZN39_INTERNAL_21ccc5d2_4_k_cu_a997e86f_28574cuda3std3__48in_placeE:
	.zero		1
	.type		_ZN39_INTERNAL_21ccc5d2_4_k_cu_a997e86f_28574cuda3std6ranges3__45__cpo9iter_moveE,@object
	.size		_ZN39_INTERNAL_21ccc5d2_4_k_cu_a997e86f_28574cuda3std6ranges3__45__cpo9iter_moveE,(_ZN39_INTERNAL_21ccc5d2_4_k_cu_a997e86f_28574cuda3std3__45__cpo5beginE - _ZN39_INTERNAL_21ccc5d2_4_k_cu_a997e86f_28574cuda3std6ranges3__45__cpo9iter_moveE)
_ZN39_INTERNAL_21ccc5d2_4_k_cu_a997e86f_28574cuda3std6ranges3__45__cpo9iter_moveE:
	.zero		1
	.type		_ZN39_INTERNAL_21ccc5d2_4_k_cu_a997e86f_28574cuda3std3__45__cpo5beginE,@object
	.size		_ZN39_INTERNAL_21ccc5d2_4_k_cu_a997e86f_28574cuda3std3__45__cpo5beginE,(_ZN39_INTERNAL_21ccc5d2_4_k_cu_a997e86f_28574cuda3std3__441_GLOBAL__N__21ccc5d2_4_k_cu_a997e86f_28576ignoreE - _ZN39_INTERNAL_21ccc5d2_4_k_cu_a997e86f_28574cuda3std3__45__cpo5beginE)
_ZN39_INTERNAL_21ccc5d2_4_k_cu_a997e86f_28574cuda3std3__45__cpo5beginE:
	.zero		1
	.type		_ZN39_INTERNAL_21ccc5d2_4_k_cu_a997e86f_28574cuda3std3__441_GLOBAL__N__21ccc5d2_4_k_cu_a997e86f_28576ignoreE,@object
	.size		_ZN39_INTERNAL_21ccc5d2_4_k_cu_a997e86f_28574cuda3std3__441_GLOBAL__N__21ccc5d2_4_k_cu_a997e86f_28576ignoreE,(_ZN39_INTERNAL_21ccc5d2_4_k_cu_a997e86f_28574cute7productE - _ZN39_INTERNAL_21ccc5d2_4_k_cu_a997e86f_28574cuda3std3__441_GLOBAL__N__21ccc5d2_4_k_cu_a997e86f_28576ignoreE)
_ZN39_INTERNAL_21ccc5d2_4_k_cu_a997e86f_28574cuda3std3__441_GLOBAL__N__21ccc5d2_4_k_cu_a997e86f_28576ignoreE:
	.zero		1
	.type		_ZN39_INTERNAL_21ccc5d2_4_k_cu_a997e86f_28574cute7productE,@object
	.size		_ZN39_INTERNAL_21ccc5d2_4_k_cu_a997e86f_28574cute7productE,(_ZN39_INTERNAL_21ccc5d2_4_k_cu_a997e86f_28574cuda3std3__45__cpo3endE - _ZN39_INTERNAL_21ccc5d2_4_k_cu_a997e86f_28574cute7productE)
_ZN39_INTERNAL_21ccc5d2_4_k_cu_a997e86f_28574cute7productE:
	.zero		1
	.type		_ZN39_INTERNAL_21ccc5d2_4_k_cu_a997e86f_28574cuda3std3__45__cpo3endE,@object
	.size		_ZN39_INTERNAL_21ccc5d2_4_k_cu_a997e86f_28574cuda3std3__45__cpo3endE,(_ZN39_INTERNAL_21ccc5d2_4_k_cu_a997e86f_28574cuda3std3__419piecewise_constructE - _ZN39_INTERNAL_21ccc5d2_4_k_cu_a997e86f_28574cuda3std3__45__cpo3endE)
_ZN39_INTERNAL_21ccc5d2_4_k_cu_a997e86f_28574cuda3std3__45__cpo3endE:
	.zero		1
	.type		_ZN39_INTERNAL_21ccc5d2_4_k_cu_a997e86f_28574cuda3std3__419piecewise_constructE,@object
	.size		_ZN39_INTERNAL_21ccc5d2_4_k_cu_a997e86f_28574cuda3std3__419piecewise_constructE,(_ZN39_INTERNAL_21ccc5d2_4_k_cu_a997e86f_28574cuda3std3__45__cpo4cendE - _ZN39_INTERNAL_21ccc5d2_4_k_cu_a997e86f_28574cuda3std3__419piecewise_constructE)
_ZN39_INTERNAL_21ccc5d2_4_k_cu_a997e86f_28574cuda3std3__419piecewise_constructE:
	.zero		1
	.type		_ZN39_INTERNAL_21ccc5d2_4_k_cu_a997e86f_28574cuda3std3__45__cpo4cendE,@object
	.size		_ZN39_INTERNAL_21ccc5d2_4_k_cu_a997e86f_28574cuda3std3__45__cpo4cendE,(_ZN39_INTERNAL_21ccc5d2_4_k_cu_a997e86f_28574cuda3std6ranges3__45__cpo4swapE - _ZN39_INTERNAL_21ccc5d2_4_k_cu_a997e86f_28574cuda3std3__45__cpo4cendE)
_ZN39_INTERNAL_21ccc5d2_4_k_cu_a997e86f_28574cuda3std3__45__cpo4cendE:
	.zero		1
	.type		_ZN39_INTERNAL_21ccc5d2_4_k_cu_a997e86f_28574cuda3std6ranges3__45__cpo4swapE,@object
	.size		_ZN39_INTERNAL_21ccc5d2_4_k_cu_a997e86f_28574cuda3std6ranges3__45__cpo4swapE,(.L_10 - _ZN39_INTERNAL_21ccc5d2_4_k_cu_a997e86f_28574cuda3std6ranges3__45__cpo4swapE)
_ZN39_INTERNAL_21ccc5d2_4_k_cu_a997e86f_28574cuda3std6ranges3__45__cpo4swapE:
	.zero		1
.L_10:


//--------------------- .nv.constant0._ZN7cutlass13device_kernelINS_4gemm6kernel13GemmUniversalIN4cute5tupleIJiiiiEEENS1_10collective13CollectiveMmaINS1_41MainloopSm100TmaUmmaWarpSpecializedSparseILi6ELi2ELi2ENS5_IJNS4_1CILi1EEESB_SB_EEEEENS5_IJNSA_ILi128EEESE_SE_EEENS_12float_e4m3_tENS5_IJNS4_6LayoutINS5_IJiNS5_IJNSA_ILi2EEEiEEEiEEENS5_IJlNS5_IJSB_SI_EEElEEEEENSH_INS5_IJNS5_IJSE_iEEESO_iEEENS5_IJNS5_IJSE_NSA_ILi16384EEEEEENS5_IJSB_lEEElEEEEEEEESG_NS5_IJlSB_lEEENS4_8TiledMMAINS4_8MMA_AtomIJNS4_26SM100_MMA_F8F6F4_SS_SPARSEISG_SG_fLi128ELi128ELNS4_4UMMA5MajorE0ELS11_0ELNS10_7ScaleInE0ELS12_0EEEEEENSH_ISC_NS5_IJNSA_ILi0EEES15_S15_EEEEENS5_IJNS4_10UnderscoreES18_S18_EEEEENS4_13SM90_TMA_LOADENS4_14ComposedLayoutINS4_7SwizzleILi2ELi4ELi3EEENS4_25smem_sparse_ptr_flag_bitsILi2ELi8EEENSH_INS5_IJNS5_IJSB_NSA_ILi8EEEEEENS5_IJSI_NSA_ILi64EEEEEEEEENS5_IJNS5_IJS15_SE_EEESL_EEEEEEEvNS4_8identityES1B_NS1C_INS1D_ILi3ELi4ELi3EEENS4_18smem_ptr_flag_bitsILi8EEENSH_INS5_IJS1H_SE_EEENS5_IJSE_SB_EEEEEEEvS1Q_EENS_8epilogue10collective18CollectiveEpilogueINS1Z_23Sm100TmaWarpSpecializedILi4ELi2ELi32ELb1ELb0EEEJSF_NS5_IJNSH_ISE_SB_EENSH_INSA_ILi32EEESB_EEEEEfNS5_IJSB_llEEEfS28_NS1Z_6fusion15FusionCallbacksIS23_NS29_17LinearCombinationIffffLNS_15FloatRoundStyleE2EEESF_S27_JEEENS4_5SM1004TMEM4LOAD26SM100_TMEM_LOAD_32dp32b32xES1B_NS1C_INS1D_ILi2ELi5ELi2EEENS1S_ILi32EEENSH_INS5_IJS25_NSA_ILi4EEEEEENS5_IJSB_S25_EEEEEEENS4_39AutoVectorizingCopyWithAssumedAlignmentILi128EEENS4_14SM90_TMA_STOREES2P_S2R_S2R_EEEvvEEEEvNT_6ParamsE --------------------------
	.section	.nv.constant0._ZN7cutlass13device_kernelINS_4gemm6kernel13GemmUniversalIN4cute5tupleIJiiiiEEENS1_10collective13CollectiveMmaINS1_41MainloopSm100TmaUmmaWarpSpecializedSparseILi6ELi2ELi2ENS5_IJNS4_1CILi1EEESB_SB_EEEEENS5_IJNSA_ILi128EEESE_SE_EEENS_12float_e4m3_tENS5_IJNS4_6LayoutINS5_IJiNS5_IJNSA_ILi2EEEiEEEiEEENS5_IJlNS5_IJSB_SI_EEElEEEEENSH_INS5_IJNS5_IJSE_iEEESO_iEEENS5_IJNS5_IJSE_NSA_ILi16384EEEEEENS5_IJSB_lEEElEEEEEEEESG_NS5_IJlSB_lEEENS4_8TiledMMAINS4_8MMA_AtomIJNS4_26SM100_MMA_F8F6F4_SS_SPARSEISG_SG_fLi128ELi128ELNS4_4UMMA5MajorE0ELS11_0ELNS10_7ScaleInE0ELS12_0EEEEEENSH_ISC_NS5_IJNSA_ILi0EEES15_S15_EEEEENS5_IJNS4_10UnderscoreES18_S18_EEEEENS4_13SM90_TMA_LOADENS4_14ComposedLayoutINS4_7SwizzleILi2ELi4ELi3EEENS4_25smem_sparse_ptr_flag_bitsILi2ELi8EEENSH_INS5_IJNS5_IJSB_NSA_ILi8EEEEEENS5_IJSI_NSA_ILi64EEEEEEEEENS5_IJNS5_IJS15_SE_EEESL_EEEEEEEvNS4_8identityES1B_NS1C_INS1D_ILi3ELi4ELi3EEENS4_18smem_ptr_flag_bitsILi8EEENSH_INS5_IJS1H_SE_EEENS5_IJSE_SB_EEEEEEEvS1Q_EENS_8epilogue10collective18CollectiveEpilogueINS1Z_23Sm100TmaWarpSpecializedILi4ELi2ELi32ELb1ELb0EEEJSF_NS5_IJNSH_ISE_SB_EENSH_INSA_ILi32EEESB_EEEEEfNS5_IJSB_llEEEfS28_NS1Z_6fusion15FusionCallbacksIS23_NS29_17LinearCombinationIffffLNS_15FloatRoundStyleE2EEESF_S27_JEEENS4_5SM1004TMEM4LOAD26SM100_TMEM_LOAD_32dp32b32xES1B_NS1C_INS1D_ILi2ELi5ELi2EEENS1S_ILi32EEENSH_INS5_IJS25_NSA_ILi4EEEEEENS5_IJSB_S25_EEEEEEENS4_39AutoVectorizingCopyWithAssumedAlignmentILi128EEENS4_14SM90_TMA_STOREES2P_S2R_S2R_EEEvvEEEEvNT_6ParamsE,"a",@progbits
	.sectionflags	@""
	.align	4
.nv.constant0._ZN7cutlass13device_kernelINS_4gemm6kernel13GemmUniversalIN4cute5tupleIJiiiiEEENS1_10collective13CollectiveMmaINS1_41MainloopSm100TmaUmmaWarpSpecializedSparseILi6ELi2ELi2ENS5_IJNS4_1CILi1EEESB_SB_EEEEENS5_IJNSA_ILi128EEESE_SE_EEENS_12float_e4m3_tENS5_IJNS4_6LayoutINS5_IJiNS5_IJNSA_ILi2EEEiEEEiEEENS5_IJlNS5_IJSB_SI_EEElEEEEENSH_INS5_IJNS5_IJSE_iEEESO_iEEENS5_IJNS5_IJSE_NSA_ILi16384EEEEEENS5_IJSB_lEEElEEEEEEEESG_NS5_IJlSB_lEEENS4_8TiledMMAINS4_8MMA_AtomIJNS4_26SM100_MMA_F8F6F4_SS_SPARSEISG_SG_fLi128ELi128ELNS4_4UMMA5MajorE0ELS11_0ELNS10_7ScaleInE0ELS12_0EEEEEENSH_ISC_NS5_IJNSA_ILi0EEES15_S15_EEEEENS5_IJNS4_10UnderscoreES18_S18_EEEEENS4_13SM90_TMA_LOADENS4_14ComposedLayoutINS4_7SwizzleILi2ELi4ELi3EEENS4_25smem_sparse_ptr_flag_bitsILi2ELi8EEENSH_INS5_IJNS5_IJSB_NSA_ILi8EEEEEENS5_IJSI_NSA_ILi64EEEEEEEEENS5_IJNS5_IJS15_SE_EEESL_EEEEEEEvNS4_8identityES1B_NS1C_INS1D_ILi3ELi4ELi3EEENS4_18smem_ptr_flag_bitsILi8EEENSH_INS5_IJS1H_SE_EEENS5_IJSE_SB_EEEEEEEvS1Q_EENS_8epilogue10collective18CollectiveEpilogueINS1Z_23Sm100TmaWarpSpecializedILi4ELi2ELi32ELb1ELb0EEEJSF_NS5_IJNSH_ISE_SB_EENSH_INSA_ILi32EEESB_EEEEEfNS5_IJSB_llEEEfS28_NS1Z_6fusion15FusionCallbacksIS23_NS29_17LinearCombinationIffffLNS_15FloatRoundStyleE2EEESF_S27_JEEENS4_5SM1004TMEM4LOAD26SM100_TMEM_LOAD_32dp32b32xES1B_NS1C_INS1D_ILi2ELi5ELi2EEENS1S_ILi32EEENSH_INS5_IJS25_NSA_ILi4EEEEEENS5_IJSB_S25_EEEEEEENS4_39AutoVectorizingCopyWithAssumedAlignmentILi128EEENS4_14SM90_TMA_STOREES2P_S2R_S2R_EEEvvEEEEvNT_6ParamsE:
	.zero		3456


//--------------------- SYMBOLS --------------------------

	.type		.nv.reservedSmem.offset0,@object
	.size		.nv.reservedSmem.offset0,0x4
	.type		.nv.reservedSmem.cap,@object
	.size		.nv.reservedSmem.cap,0x4
	.type		__assertfail,@function
